//
// Generated by NVIDIA NVVM Compiler
//
// Compiler Build ID: CL-36424714
// Cuda compilation tools, release 13.0, V13.0.88
// Based on NVVM 20.0.0
//

.version 9.0
.target sm_100
.address_size 64

	// .globl	_Z13removeCarrier9InputData
.const .align 8 .b8 ind[48];
.const .align 4 .b8 ini[32];
.global .align 4 .b8 __cudart_i2opi_f[24] = {65, 144, 67, 60, 153, 149, 98, 219, 192, 221, 52, 245, 209, 87, 39, 252, 41, 21, 68, 78, 110, 131, 249, 162};

.visible .entry _Z13removeCarrier9InputData(
	.param .align 8 .b8 _Z13removeCarrier9InputData_param_0[80]
)
{
	.local .align 4 .b8 	__local_depot0[28];
	.reg .b64 	%SP;
	.reg .b64 	%SPL;
	.reg .pred 	%p<66>;
	.reg .b32 	%r<220>;
	.reg .b32 	%f<55>;
	.reg .b64 	%rd<141>;
	.reg .b64 	%fd<121>;

	mov.u64 	%SPL, __local_depot0;
	ld.param.u64 	%rd58, [_Z13removeCarrier9InputData_param_0+56];
	ld.param.u64 	%rd51, [_Z13removeCarrier9InputData_param_0];
	ld.param.u64 	%rd59, [_Z13removeCarrier9InputData_param_0+64];
	add.u64 	%rd1, %SPL, 0;
	cvta.to.global.u64 	%rd2, %rd59;
	mov.u32 	%r79, %ntid.x;
	mov.u32 	%r80, %ctaid.x;
	mov.u32 	%r81, %tid.x;
	mad.lo.s32 	%r1, %r79, %r80, %r81;
	ld.const.u32 	%r82, [ini];
	ld.const.u32 	%r2, [ini+4];
	mul.lo.s32 	%r83, %r2, %r82;
	setp.ge.s32 	%p1, %r1, %r83;
	mov.f64 	%fd108, 0d0000000000000000;
	@%p1 bra 	$L__BB0_70;
	div.s32 	%r84, %r1, %r2;
	mul.lo.s32 	%r85, %r84, %r2;
	sub.s32 	%r86, %r1, %r85;
	add.s32 	%r87, %r84, 1;
	cvt.rn.f64.s32 	%fd1, %r87;
	add.s32 	%r88, %r86, 1;
	cvt.rn.f64.s32 	%fd2, %r88;
	ld.global.f64 	%fd3, [%rd2];
	setp.ltu.f64 	%p2, %fd3, 0d0000000000000000;
	@%p2 bra 	$L__BB0_7;
	ld.global.f64 	%fd4, [%rd2+8];
	setp.ltu.f64 	%p3, %fd4, 0d0000000000000000;
	@%p3 bra 	$L__BB0_7;
	ld.global.f64 	%fd54, [%rd2+24];
	ld.global.f64 	%fd55, [%rd2+40];
	ld.global.f64 	%fd56, [%rd2+16];
	ld.global.f64 	%fd57, [%rd2+32];
	cvt.rzi.s32.f64 	%r90, %fd4;
	add.s32 	%r3, %r90, 1;
	sub.f64 	%fd58, %fd1, %fd56;
	div.rn.f64 	%fd5, %fd58, %fd57;
	sub.f64 	%fd59, %fd2, %fd54;
	div.rn.f64 	%fd6, %fd59, %fd55;
	mov.f64 	%fd108, 0d0000000000000000;
	mov.f64 	%fd105, 0d3FF0000000000000;
	mov.b32 	%r196, 0;
$L__BB0_4:
	mov.f64 	%fd107, 0d3FF0000000000000;
	mov.b32 	%r197, 0;
$L__BB0_5:
	mul.f64 	%fd61, %fd105, %fd107;
	mad.lo.s32 	%r92, %r3, %r196, %r197;
	add.s32 	%r93, %r92, 6;
	mul.wide.s32 	%rd62, %r93, 8;
	add.s64 	%rd63, %rd2, %rd62;
	ld.global.f64 	%fd62, [%rd63];
	fma.rn.f64 	%fd108, %fd61, %fd62, %fd108;
	add.s32 	%r197, %r197, 1;
	mul.f64 	%fd107, %fd6, %fd107;
	cvt.rn.f64.u32 	%fd63, %r197;
	setp.ge.f64 	%p4, %fd4, %fd63;
	@%p4 bra 	$L__BB0_5;
	add.s32 	%r196, %r196, 1;
	mul.f64 	%fd105, %fd5, %fd105;
	cvt.rn.f64.u32 	%fd64, %r196;
	setp.ge.f64 	%p5, %fd3, %fd64;
	@%p5 bra 	$L__BB0_4;
$L__BB0_7:
	cvta.to.global.u64 	%rd3, %rd58;
	ld.global.f64 	%fd66, [%rd3+24];
	sub.f64 	%fd15, %fd2, %fd66;
	ld.global.f64 	%fd67, [%rd3+16];
	sub.f64 	%fd16, %fd1, %fd67;
	ld.global.f64 	%fd17, [%rd3];
	setp.ltu.f64 	%p6, %fd17, 0d0000000000000000;
	mov.f64 	%fd113, 0d0000000000000000;
	@%p6 bra 	$L__BB0_13;
	ld.global.f64 	%fd18, [%rd3+8];
	setp.ltu.f64 	%p7, %fd18, 0d0000000000000000;
	@%p7 bra 	$L__BB0_13;
	ld.global.f64 	%fd71, [%rd3+40];
	ld.global.f64 	%fd72, [%rd3+32];
	cvt.rzi.s32.f64 	%r95, %fd18;
	add.s32 	%r8, %r95, 1;
	div.rn.f64 	%fd19, %fd16, %fd72;
	div.rn.f64 	%fd20, %fd15, %fd71;
	mov.f64 	%fd113, 0d0000000000000000;
	mov.f64 	%fd110, 0d3FF0000000000000;
	mov.b32 	%r198, 0;
$L__BB0_10:
	mov.f64 	%fd112, 0d3FF0000000000000;
	mov.b32 	%r199, 0;
$L__BB0_11:
	mul.f64 	%fd74, %fd110, %fd112;
	mad.lo.s32 	%r97, %r8, %r198, %r199;
	add.s32 	%r98, %r97, 6;
	cvta.to.global.u64 	%rd64, %rd58;
	mul.wide.s32 	%rd65, %r98, 8;
	add.s64 	%rd66, %rd64, %rd65;
	ld.global.f64 	%fd75, [%rd66];
	fma.rn.f64 	%fd113, %fd74, %fd75, %fd113;
	add.s32 	%r199, %r199, 1;
	mul.f64 	%fd112, %fd20, %fd112;
	cvt.rn.f64.u32 	%fd76, %r199;
	setp.ge.f64 	%p8, %fd18, %fd76;
	@%p8 bra 	$L__BB0_11;
	add.s32 	%r198, %r198, 1;
	mul.f64 	%fd110, %fd19, %fd110;
	cvt.rn.f64.u32 	%fd77, %r198;
	setp.ge.f64 	%p9, %fd17, %fd77;
	@%p9 bra 	$L__BB0_10;
$L__BB0_13:
	add.f64 	%fd29, %fd108, %fd113;
	{
	.reg .b32 %temp; 
	mov.b64 	{%temp, %r99}, %fd29;
	}
	and.b32  	%r100, %r99, 2147483647;
	{
	.reg .b32 %temp; 
	mov.b64 	{%r101, %temp}, %fd29;
	}
	mov.f64 	%fd78, 0d401921FB54442D18;
	{
	.reg .b32 %temp; 
	mov.b64 	{%temp, %r102}, %fd78;
	}
	and.b32  	%r13, %r102, 2147483647;
	{
	.reg .b32 %temp; 
	mov.b64 	{%r104, %temp}, %fd78;
	}
	mov.b64 	%fd115, {%r101, %r100};
	mov.b64 	%fd119, {%r104, %r13};
	max.u32 	%r105, %r100, %r13;
	setp.lt.u32 	%p10, %r105, 2146435072;
	@%p10 bra 	$L__BB0_17;
	setp.num.f64 	%p26, %fd115, %fd115;
	setp.num.f64 	%p27, %fd119, %fd119;
	and.pred  	%p28, %p26, %p27;
	@%p28 bra 	$L__BB0_16;
	mov.f64 	%fd88, 0d401921FB54442D18;
	add.rn.f64 	%fd117, %fd29, %fd88;
	bra.uni 	$L__BB0_33;
$L__BB0_16:
	setp.eq.f64 	%p29, %fd115, 0d7FF0000000000000;
	selp.f64 	%fd117, 0dFFF8000000000000, %fd29, %p29;
	bra.uni 	$L__BB0_33;
$L__BB0_17:
	setp.eq.f64 	%p11, %fd119, 0d0000000000000000;
	mov.f64 	%fd117, 0dFFF8000000000000;
	@%p11 bra 	$L__BB0_33;
	setp.ltu.f64 	%p12, %fd115, %fd119;
	mov.f64 	%fd117, %fd29;
	@%p12 bra 	$L__BB0_33;
	{
	.reg .b32 %temp; 
	mov.b64 	{%temp, %r106}, %fd115;
	}
	shr.u32 	%r200, %r106, 20;
	{
	.reg .b32 %temp; 
	mov.b64 	{%temp, %r15}, %fd119;
	}
	shr.u32 	%r201, %r15, 20;
	setp.gt.u32 	%p13, %r106, 1048575;
	@%p13 bra 	$L__BB0_21;
	mul.f64 	%fd115, %fd115, 0d4350000000000000;
	{
	.reg .b32 %temp; 
	mov.b64 	{%temp, %r107}, %fd115;
	}
	shr.u32 	%r108, %r107, 20;
	add.s32 	%r109, %r200, %r108;
	add.s32 	%r200, %r109, -54;
$L__BB0_21:
	setp.gt.u32 	%p14, %r15, 1048575;
	mov.f64 	%fd116, %fd119;
	@%p14 bra 	$L__BB0_23;
	mul.f64 	%fd116, %fd119, 0d4350000000000000;
	{
	.reg .b32 %temp; 
	mov.b64 	{%temp, %r110}, %fd116;
	}
	shr.u32 	%r111, %r110, 20;
	add.s32 	%r112, %r201, %r111;
	add.s32 	%r201, %r112, -54;
$L__BB0_23:
	mov.b64 	%rd68, %fd115;
	mov.b64 	%rd69, %fd116;
	and.b64  	%rd70, %rd68, 4503599627370495;
	or.b64  	%rd124, %rd70, 4503599627370496;
	and.b64  	%rd71, %rd69, 4503599627370495;
	or.b64  	%rd5, %rd71, 4503599627370496;
	sub.s32 	%r21, %r200, %r201;
	min.s32 	%r22, %r21, 0;
	add.s32 	%r113, %r201, %r22;
	sub.s32 	%r114, %r200, %r113;
	add.s32 	%r115, %r114, 1;
	and.b32  	%r23, %r115, 3;
	setp.eq.s32 	%p15, %r23, 0;
	mov.u32 	%r204, %r21;
	@%p15 bra 	$L__BB0_26;
	neg.s32 	%r202, %r23;
	mov.u32 	%r204, %r21;
$L__BB0_25:
	.pragma "nounroll";
	sub.s64 	%rd72, %rd124, %rd5;
	mov.b64 	%fd80, %rd72;
	{
	.reg .b32 %temp; 
	mov.b64 	{%temp, %r116}, %fd80;
	}
	setp.lt.s32 	%p16, %r116, 0;
	selp.b64 	%rd127, %rd124, %rd72, %p16;
	shl.b64 	%rd124, %rd127, 1;
	add.s32 	%r204, %r204, -1;
	add.s32 	%r202, %r202, 1;
	setp.ne.s32 	%p17, %r202, 0;
	@%p17 bra 	$L__BB0_25;
$L__BB0_26:
	sub.s32 	%r117, %r21, %r22;
	setp.lt.u32 	%p18, %r117, 3;
	@%p18 bra 	$L__BB0_28;
$L__BB0_27:
	sub.s64 	%rd73, %rd124, %rd5;
	mov.b64 	%fd81, %rd73;
	{
	.reg .b32 %temp; 
	mov.b64 	{%temp, %r118}, %fd81;
	}
	setp.lt.s32 	%p19, %r118, 0;
	selp.b64 	%rd74, %rd124, %rd73, %p19;
	shl.b64 	%rd75, %rd74, 1;
	sub.s64 	%rd76, %rd75, %rd5;
	mov.b64 	%fd82, %rd76;
	{
	.reg .b32 %temp; 
	mov.b64 	{%temp, %r119}, %fd82;
	}
	setp.lt.s32 	%p20, %r119, 0;
	selp.b64 	%rd77, %rd75, %rd76, %p20;
	shl.b64 	%rd78, %rd77, 1;
	sub.s64 	%rd79, %rd78, %rd5;
	mov.b64 	%fd83, %rd79;
	{
	.reg .b32 %temp; 
	mov.b64 	{%temp, %r120}, %fd83;
	}
	setp.lt.s32 	%p21, %r120, 0;
	selp.b64 	%rd80, %rd78, %rd79, %p21;
	shl.b64 	%rd81, %rd80, 1;
	sub.s64 	%rd82, %rd81, %rd5;
	mov.b64 	%fd84, %rd82;
	{
	.reg .b32 %temp; 
	mov.b64 	{%temp, %r121}, %fd84;
	}
	setp.lt.s32 	%p22, %r121, 0;
	selp.b64 	%rd127, %rd81, %rd82, %p22;
	shl.b64 	%rd124, %rd127, 1;
	add.s32 	%r31, %r204, -4;
	setp.gt.s32 	%p23, %r204, 3;
	mov.u32 	%r204, %r31;
	@%p23 bra 	$L__BB0_27;
$L__BB0_28:
	and.b64  	%rd15, %rd127, 9223372036854775807;
	setp.eq.s64 	%p24, %rd15, 0;
	mov.b64 	%rd128, 0;
	@%p24 bra 	$L__BB0_32;
	mov.b64 	%fd85, %rd15;
	mul.f64 	%fd86, %fd85, 0d4350000000000000;
	{
	.reg .b32 %temp; 
	mov.b64 	{%temp, %r122}, %fd86;
	}
	shr.u32 	%r123, %r122, 20;
	sub.s32 	%r124, 55, %r123;
	sub.s32 	%r32, %r201, %r124;
	shl.b64 	%rd16, %rd15, %r124;
	setp.gt.s32 	%p25, %r32, 0;
	@%p25 bra 	$L__BB0_31;
	sub.s32 	%r126, 1, %r32;
	shr.u64 	%rd128, %rd16, %r126;
	bra.uni 	$L__BB0_32;
$L__BB0_31:
	add.s32 	%r125, %r32, -1;
	cvt.u64.u32 	%rd84, %r125;
	shl.b64 	%rd85, %rd84, 52;
	add.s64 	%rd128, %rd85, %rd16;
$L__BB0_32:
	mov.b64 	%fd87, %rd128;
	copysign.f64 	%fd117, %fd29, %fd87;
$L__BB0_33:
	add.f64 	%fd40, %fd117, 0d401921FB54442D18;
	{
	.reg .b32 %temp; 
	mov.b64 	{%temp, %r128}, %fd40;
	}
	and.b32  	%r129, %r128, 2147483647;
	{
	.reg .b32 %temp; 
	mov.b64 	{%r130, %temp}, %fd40;
	}
	mov.b64 	%fd118, {%r130, %r129};
	max.u32 	%r131, %r129, %r13;
	setp.lt.u32 	%p30, %r131, 2146435072;
	@%p30 bra 	$L__BB0_37;
	setp.num.f64 	%p46, %fd118, %fd118;
	setp.num.f64 	%p47, %fd119, %fd119;
	and.pred  	%p48, %p46, %p47;
	@%p48 bra 	$L__BB0_36;
	mov.f64 	%fd98, 0d401921FB54442D18;
	add.rn.f64 	%fd120, %fd40, %fd98;
	bra.uni 	$L__BB0_53;
$L__BB0_36:
	setp.eq.f64 	%p49, %fd118, 0d7FF0000000000000;
	selp.f64 	%fd120, 0dFFF8000000000000, %fd40, %p49;
	bra.uni 	$L__BB0_53;
$L__BB0_37:
	setp.eq.f64 	%p31, %fd119, 0d0000000000000000;
	mov.f64 	%fd120, 0dFFF8000000000000;
	@%p31 bra 	$L__BB0_53;
	setp.ltu.f64 	%p32, %fd118, %fd119;
	mov.f64 	%fd120, %fd40;
	@%p32 bra 	$L__BB0_53;
	{
	.reg .b32 %temp; 
	mov.b64 	{%temp, %r132}, %fd118;
	}
	shr.u32 	%r206, %r132, 20;
	{
	.reg .b32 %temp; 
	mov.b64 	{%temp, %r34}, %fd119;
	}
	shr.u32 	%r207, %r34, 20;
	setp.gt.u32 	%p33, %r132, 1048575;
	@%p33 bra 	$L__BB0_41;
	mul.f64 	%fd118, %fd118, 0d4350000000000000;
	{
	.reg .b32 %temp; 
	mov.b64 	{%temp, %r133}, %fd118;
	}
	shr.u32 	%r134, %r133, 20;
	add.s32 	%r135, %r206, %r134;
	add.s32 	%r206, %r135, -54;
$L__BB0_41:
	setp.gt.u32 	%p34, %r34, 1048575;
	@%p34 bra 	$L__BB0_43;
	mul.f64 	%fd119, %fd119, 0d4350000000000000;
	{
	.reg .b32 %temp; 
	mov.b64 	{%temp, %r136}, %fd119;
	}
	shr.u32 	%r137, %r136, 20;
	add.s32 	%r138, %r207, %r137;
	add.s32 	%r207, %r138, -54;
$L__BB0_43:
	mov.b64 	%rd87, %fd118;
	mov.b64 	%rd88, %fd119;
	and.b64  	%rd89, %rd87, 4503599627370495;
	or.b64  	%rd130, %rd89, 4503599627370496;
	and.b64  	%rd90, %rd88, 4503599627370495;
	or.b64  	%rd21, %rd90, 4503599627370496;
	sub.s32 	%r40, %r206, %r207;
	min.s32 	%r41, %r40, 0;
	add.s32 	%r139, %r207, %r41;
	sub.s32 	%r140, %r206, %r139;
	add.s32 	%r141, %r140, 1;
	and.b32  	%r42, %r141, 3;
	setp.eq.s32 	%p35, %r42, 0;
	mov.u32 	%r210, %r40;
	@%p35 bra 	$L__BB0_46;
	neg.s32 	%r208, %r42;
	mov.u32 	%r210, %r40;
$L__BB0_45:
	.pragma "nounroll";
	sub.s64 	%rd91, %rd130, %rd21;
	mov.b64 	%fd90, %rd91;
	{
	.reg .b32 %temp; 
	mov.b64 	{%temp, %r142}, %fd90;
	}
	setp.lt.s32 	%p36, %r142, 0;
	selp.b64 	%rd133, %rd130, %rd91, %p36;
	shl.b64 	%rd130, %rd133, 1;
	add.s32 	%r210, %r210, -1;
	add.s32 	%r208, %r208, 1;
	setp.ne.s32 	%p37, %r208, 0;
	@%p37 bra 	$L__BB0_45;
$L__BB0_46:
	sub.s32 	%r143, %r40, %r41;
	setp.lt.u32 	%p38, %r143, 3;
	@%p38 bra 	$L__BB0_48;
$L__BB0_47:
	sub.s64 	%rd92, %rd130, %rd21;
	mov.b64 	%fd91, %rd92;
	{
	.reg .b32 %temp; 
	mov.b64 	{%temp, %r144}, %fd91;
	}
	setp.lt.s32 	%p39, %r144, 0;
	selp.b64 	%rd93, %rd130, %rd92, %p39;
	shl.b64 	%rd94, %rd93, 1;
	sub.s64 	%rd95, %rd94, %rd21;
	mov.b64 	%fd92, %rd95;
	{
	.reg .b32 %temp; 
	mov.b64 	{%temp, %r145}, %fd92;
	}
	setp.lt.s32 	%p40, %r145, 0;
	selp.b64 	%rd96, %rd94, %rd95, %p40;
	shl.b64 	%rd97, %rd96, 1;
	sub.s64 	%rd98, %rd97, %rd21;
	mov.b64 	%fd93, %rd98;
	{
	.reg .b32 %temp; 
	mov.b64 	{%temp, %r146}, %fd93;
	}
	setp.lt.s32 	%p41, %r146, 0;
	selp.b64 	%rd99, %rd97, %rd98, %p41;
	shl.b64 	%rd100, %rd99, 1;
	sub.s64 	%rd101, %rd100, %rd21;
	mov.b64 	%fd94, %rd101;
	{
	.reg .b32 %temp; 
	mov.b64 	{%temp, %r147}, %fd94;
	}
	setp.lt.s32 	%p42, %r147, 0;
	selp.b64 	%rd133, %rd100, %rd101, %p42;
	shl.b64 	%rd130, %rd133, 1;
	add.s32 	%r50, %r210, -4;
	setp.gt.s32 	%p43, %r210, 3;
	mov.u32 	%r210, %r50;
	@%p43 bra 	$L__BB0_47;
$L__BB0_48:
	and.b64  	%rd31, %rd133, 9223372036854775807;
	setp.eq.s64 	%p44, %rd31, 0;
	mov.b64 	%rd134, 0;
	@%p44 bra 	$L__BB0_52;
	mov.b64 	%fd95, %rd31;
	mul.f64 	%fd96, %fd95, 0d4350000000000000;
	{
	.reg .b32 %temp; 
	mov.b64 	{%temp, %r148}, %fd96;
	}
	shr.u32 	%r149, %r148, 20;
	sub.s32 	%r150, 55, %r149;
	sub.s32 	%r51, %r207, %r150;
	shl.b64 	%rd32, %rd31, %r150;
	setp.gt.s32 	%p45, %r51, 0;
	@%p45 bra 	$L__BB0_51;
	sub.s32 	%r152, 1, %r51;
	shr.u64 	%rd134, %rd32, %r152;
	bra.uni 	$L__BB0_52;
$L__BB0_51:
	add.s32 	%r151, %r51, -1;
	cvt.u64.u32 	%rd103, %r151;
	shl.b64 	%rd104, %rd103, 52;
	add.s64 	%rd134, %rd104, %rd32;
$L__BB0_52:
	mov.b64 	%fd97, %rd134;
	copysign.f64 	%fd120, %fd40, %fd97;
$L__BB0_53:
	cvta.to.global.u64 	%rd105, %rd51;
	mul.wide.s32 	%rd106, %r1, 8;
	add.s64 	%rd36, %rd105, %rd106;
	ld.global.v2.f32 	{%f2, %f1}, [%rd36];
	cvt.rn.f32.f64 	%f3, %fd120;
	mul.f32 	%f13, %f3, 0f3F22F983;
	cvt.rni.s32.f32 	%r219, %f13;
	cvt.rn.f32.s32 	%f14, %r219;
	fma.rn.f32 	%f15, %f14, 0fBFC90FDA, %f3;
	fma.rn.f32 	%f16, %f14, 0fB3A22168, %f15;
	fma.rn.f32 	%f54, %f14, 0fA7C234C5, %f16;
	abs.f32 	%f5, %f3;
	setp.ltu.f32 	%p50, %f5, 0f47CE4780;
	mov.u32 	%r215, %r219;
	mov.f32 	%f53, %f54;
	@%p50 bra 	$L__BB0_61;
	setp.neu.f32 	%p51, %f5, 0f7F800000;
	@%p51 bra 	$L__BB0_56;
	mov.f32 	%f19, 0f00000000;
	mul.rn.f32 	%f53, %f3, %f19;
	mov.b32 	%r215, 0;
	bra.uni 	$L__BB0_61;
$L__BB0_56:
	mov.b32 	%r53, %f3;
	shl.b32 	%r154, %r53, 8;
	or.b32  	%r54, %r154, -2147483648;
	mov.b64 	%rd137, 0;
	mov.b32 	%r212, 0;
	mov.u64 	%rd135, __cudart_i2opi_f;
	mov.u64 	%rd136, %rd1;
$L__BB0_57:
	.pragma "nounroll";
	ld.global.nc.u32 	%r155, [%rd135];
	mad.wide.u32 	%rd109, %r155, %r54, %rd137;
	shr.u64 	%rd137, %rd109, 32;
	st.local.u32 	[%rd136], %rd109;
	add.s32 	%r212, %r212, 1;
	add.s64 	%rd136, %rd136, 4;
	add.s64 	%rd135, %rd135, 4;
	setp.ne.s32 	%p52, %r212, 6;
	@%p52 bra 	$L__BB0_57;
	shr.u32 	%r156, %r53, 23;
	st.local.u32 	[%rd1+24], %rd137;
	and.b32  	%r57, %r156, 31;
	and.b32  	%r157, %r156, 224;
	add.s32 	%r158, %r157, -128;
	shr.u32 	%r159, %r158, 5;
	mul.wide.u32 	%rd110, %r159, 4;
	sub.s64 	%rd43, %rd1, %rd110;
	ld.local.u32 	%r213, [%rd43+24];
	ld.local.u32 	%r214, [%rd43+20];
	setp.eq.s32 	%p53, %r57, 0;
	@%p53 bra 	$L__BB0_60;
	shf.l.wrap.b32 	%r213, %r214, %r213, %r57;
	ld.local.u32 	%r160, [%rd43+16];
	shf.l.wrap.b32 	%r214, %r160, %r214, %r57;
$L__BB0_60:
	shr.u32 	%r161, %r213, 30;
	shf.l.wrap.b32 	%r162, %r214, %r213, 2;
	shl.b32 	%r163, %r214, 2;
	shr.u32 	%r164, %r162, 31;
	add.s32 	%r165, %r164, %r161;
	neg.s32 	%r166, %r165;
	setp.lt.s32 	%p54, %r53, 0;
	selp.b32 	%r215, %r166, %r165, %p54;
	xor.b32  	%r167, %r162, %r53;
	shr.s32 	%r168, %r162, 31;
	xor.b32  	%r169, %r168, %r162;
	xor.b32  	%r170, %r168, %r163;
	cvt.u64.u32 	%rd111, %r169;
	shl.b64 	%rd112, %rd111, 32;
	cvt.u64.u32 	%rd113, %r170;
	or.b64  	%rd114, %rd112, %rd113;
	cvt.rn.f64.s64 	%fd99, %rd114;
	mul.f64 	%fd100, %fd99, 0d3BF921FB54442D19;
	cvt.rn.f32.f64 	%f17, %fd100;
	neg.f32 	%f18, %f17;
	setp.lt.s32 	%p55, %r167, 0;
	selp.f32 	%f53, %f18, %f17, %p55;
$L__BB0_61:
	setp.ltu.f32 	%p56, %f5, 0f47CE4780;
	add.s32 	%r172, %r215, 1;
	mul.rn.f32 	%f20, %f53, %f53;
	and.b32  	%r173, %r215, 1;
	setp.eq.b32 	%p57, %r173, 1;
	selp.f32 	%f21, %f53, 0f3F800000, %p57;
	fma.rn.f32 	%f22, %f20, %f21, 0f00000000;
	fma.rn.f32 	%f23, %f20, 0f37CBAC00, 0fBAB607ED;
	selp.f32 	%f24, 0fB94D4153, %f23, %p57;
	selp.f32 	%f25, 0f3C0885E4, 0f3D2AAABB, %p57;
	fma.rn.f32 	%f26, %f24, %f20, %f25;
	selp.f32 	%f27, 0fBE2AAAA8, 0fBEFFFFFF, %p57;
	fma.rn.f32 	%f28, %f26, %f20, %f27;
	fma.rn.f32 	%f29, %f28, %f22, %f21;
	and.b32  	%r174, %r172, 2;
	setp.eq.s32 	%p58, %r174, 0;
	mov.f32 	%f30, 0f00000000;
	sub.f32 	%f31, %f30, %f29;
	selp.f32 	%f9, %f29, %f31, %p58;
	@%p56 bra 	$L__BB0_69;
	setp.neu.f32 	%p59, %f5, 0f7F800000;
	@%p59 bra 	$L__BB0_64;
	mov.f32 	%f34, 0f00000000;
	mul.rn.f32 	%f54, %f3, %f34;
	mov.b32 	%r219, 0;
	bra.uni 	$L__BB0_69;
$L__BB0_64:
	mov.b32 	%r66, %f3;
	shl.b32 	%r176, %r66, 8;
	or.b32  	%r67, %r176, -2147483648;
	mov.b64 	%rd140, 0;
	mov.b32 	%r216, 0;
	mov.u64 	%rd138, __cudart_i2opi_f;
	mov.u64 	%rd139, %rd1;
$L__BB0_65:
	.pragma "nounroll";
	ld.global.nc.u32 	%r177, [%rd138];
	mad.wide.u32 	%rd117, %r177, %r67, %rd140;
	shr.u64 	%rd140, %rd117, 32;
	st.local.u32 	[%rd139], %rd117;
	add.s32 	%r216, %r216, 1;
	add.s64 	%rd139, %rd139, 4;
	add.s64 	%rd138, %rd138, 4;
	setp.ne.s32 	%p60, %r216, 6;
	@%p60 bra 	$L__BB0_65;
	shr.u32 	%r178, %r66, 23;
	st.local.u32 	[%rd1+24], %rd140;
	and.b32  	%r70, %r178, 31;
	and.b32  	%r179, %r178, 224;
	add.s32 	%r180, %r179, -128;
	shr.u32 	%r181, %r180, 5;
	mul.wide.u32 	%rd118, %r181, 4;
	sub.s64 	%rd50, %rd1, %rd118;
	ld.local.u32 	%r217, [%rd50+24];
	ld.local.u32 	%r218, [%rd50+20];
	setp.eq.s32 	%p61, %r70, 0;
	@%p61 bra 	$L__BB0_68;
	shf.l.wrap.b32 	%r217, %r218, %r217, %r70;
	ld.local.u32 	%r182, [%rd50+16];
	shf.l.wrap.b32 	%r218, %r182, %r218, %r70;
$L__BB0_68:
	shr.u32 	%r183, %r217, 30;
	shf.l.wrap.b32 	%r184, %r218, %r217, 2;
	shl.b32 	%r185, %r218, 2;
	shr.u32 	%r186, %r184, 31;
	add.s32 	%r187, %r186, %r183;
	neg.s32 	%r188, %r187;
	setp.lt.s32 	%p62, %r66, 0;
	selp.b32 	%r219, %r188, %r187, %p62;
	xor.b32  	%r189, %r184, %r66;
	shr.s32 	%r190, %r184, 31;
	xor.b32  	%r191, %r190, %r184;
	xor.b32  	%r192, %r190, %r185;
	cvt.u64.u32 	%rd119, %r191;
	shl.b64 	%rd120, %rd119, 32;
	cvt.u64.u32 	%rd121, %r192;
	or.b64  	%rd122, %rd120, %rd121;
	cvt.rn.f64.s64 	%fd101, %rd122;
	mul.f64 	%fd102, %fd101, 0d3BF921FB54442D19;
	cvt.rn.f32.f64 	%f32, %fd102;
	neg.f32 	%f33, %f32;
	setp.lt.s32 	%p63, %r189, 0;
	selp.f32 	%f54, %f33, %f32, %p63;
$L__BB0_69:
	mul.rn.f32 	%f35, %f54, %f54;
	and.b32  	%r194, %r219, 1;
	setp.eq.b32 	%p64, %r194, 1;
	selp.f32 	%f36, 0f3F800000, %f54, %p64;
	fma.rn.f32 	%f37, %f35, %f36, 0f00000000;
	fma.rn.f32 	%f38, %f35, 0f37CBAC00, 0fBAB607ED;
	selp.f32 	%f39, %f38, 0fB94D4153, %p64;
	selp.f32 	%f40, 0f3D2AAABB, 0f3C0885E4, %p64;
	fma.rn.f32 	%f41, %f39, %f35, %f40;
	selp.f32 	%f42, 0fBEFFFFFF, 0fBE2AAAA8, %p64;
	fma.rn.f32 	%f43, %f41, %f35, %f42;
	fma.rn.f32 	%f44, %f43, %f37, %f36;
	and.b32  	%r195, %r219, 2;
	setp.eq.s32 	%p65, %r195, 0;
	mov.f32 	%f45, 0f00000000;
	sub.f32 	%f46, %f45, %f44;
	selp.f32 	%f47, %f44, %f46, %p65;
	mul.f32 	%f48, %f1, %f47;
	fma.rn.f32 	%f49, %f2, %f9, %f48;
	mul.f32 	%f50, %f1, %f9;
	mul.f32 	%f51, %f2, %f47;
	sub.f32 	%f52, %f50, %f51;
	st.global.v2.f32 	[%rd36], {%f49, %f52};
$L__BB0_70:
	ret;

}
	// .globl	_Z9GPUResamp9InputData
.visible .entry _Z9GPUResamp9InputData(
	.param .align 8 .b8 _Z9GPUResamp9InputData_param_0[80]
)
{
	.local .align 4 .b8 	__local_depot1[28];
	.reg .b64 	%SP;
	.reg .b64 	%SPL;
	.reg .pred 	%p<100>;
	.reg .b32 	%r<360>;
	.reg .b32 	%f<209>;
	.reg .b64 	%rd<203>;
	.reg .b64 	%fd<267>;

	mov.u64 	%SPL, __local_depot1;
	ld.param.u64 	%rd74, [_Z9GPUResamp9InputData_param_0+72];
	ld.param.u64 	%rd72, [_Z9GPUResamp9InputData_param_0+56];
	ld.param.u64 	%rd68, [_Z9GPUResamp9InputData_param_0+24];
	ld.param.u64 	%rd67, [_Z9GPUResamp9InputData_param_0+16];
	ld.param.u64 	%rd66, [_Z9GPUResamp9InputData_param_0+8];
	ld.param.u64 	%rd65, [_Z9GPUResamp9InputData_param_0];
	ld.param.u64 	%rd73, [_Z9GPUResamp9InputData_param_0+64];
	ld.param.u64 	%rd71, [_Z9GPUResamp9InputData_param_0+48];
	ld.param.u64 	%rd70, [_Z9GPUResamp9InputData_param_0+40];
	ld.param.u64 	%rd69, [_Z9GPUResamp9InputData_param_0+32];
	add.u64 	%rd1, %SPL, 0;
	add.u64 	%rd2, %SPL, 0;
	cvta.to.global.u64 	%rd3, %rd69;
	cvta.to.global.u64 	%rd4, %rd70;
	cvta.to.global.u64 	%rd5, %rd71;
	cvta.to.global.u64 	%rd6, %rd73;
	mov.u32 	%r127, %ntid.x;
	mov.u32 	%r128, %ctaid.x;
	mov.u32 	%r129, %tid.x;
	mad.lo.s32 	%r1, %r127, %r128, %r129;
	ld.const.u32 	%r2, [ini+8];
	ld.const.u32 	%r130, [ini+24];
	mul.lo.s32 	%r131, %r130, %r2;
	setp.ge.s32 	%p1, %r1, %r131;
	mov.f64 	%fd238, 0d0000000000000000;
	@%p1 bra 	$L__BB1_111;
	div.s32 	%r132, %r1, %r2;
	ld.const.u32 	%r133, [ini+16];
	add.s32 	%r3, %r133, %r132;
	mul.lo.s32 	%r134, %r132, %r2;
	sub.s32 	%r4, %r1, %r134;
	add.s32 	%r135, %r3, 1;
	cvt.rn.f64.s32 	%fd1, %r135;
	add.s32 	%r136, %r4, 1;
	cvt.rn.f64.s32 	%fd2, %r136;
	ld.global.f64 	%fd3, [%rd3];
	setp.ltu.f64 	%p2, %fd3, 0d0000000000000000;
	@%p2 bra 	$L__BB1_7;
	ld.global.f64 	%fd4, [%rd3+8];
	setp.ltu.f64 	%p3, %fd4, 0d0000000000000000;
	@%p3 bra 	$L__BB1_7;
	ld.global.f64 	%fd100, [%rd3+24];
	ld.global.f64 	%fd101, [%rd3+40];
	ld.global.f64 	%fd102, [%rd3+16];
	ld.global.f64 	%fd103, [%rd3+32];
	cvt.rzi.s32.f64 	%r138, %fd4;
	add.s32 	%r5, %r138, 1;
	sub.f64 	%fd104, %fd1, %fd102;
	div.rn.f64 	%fd5, %fd104, %fd103;
	sub.f64 	%fd105, %fd2, %fd100;
	div.rn.f64 	%fd6, %fd105, %fd101;
	mov.f64 	%fd238, 0d0000000000000000;
	mov.f64 	%fd235, 0d3FF0000000000000;
	mov.b32 	%r321, 0;
$L__BB1_4:
	mov.f64 	%fd237, 0d3FF0000000000000;
	mov.b32 	%r322, 0;
$L__BB1_5:
	mul.f64 	%fd107, %fd235, %fd237;
	mad.lo.s32 	%r140, %r5, %r321, %r322;
	add.s32 	%r141, %r140, 6;
	mul.wide.s32 	%rd77, %r141, 8;
	add.s64 	%rd78, %rd3, %rd77;
	ld.global.f64 	%fd108, [%rd78];
	fma.rn.f64 	%fd238, %fd107, %fd108, %fd238;
	add.s32 	%r322, %r322, 1;
	mul.f64 	%fd237, %fd6, %fd237;
	cvt.rn.f64.u32 	%fd109, %r322;
	setp.ge.f64 	%p4, %fd4, %fd109;
	@%p4 bra 	$L__BB1_5;
	add.s32 	%r321, %r321, 1;
	mul.f64 	%fd235, %fd5, %fd235;
	cvt.rn.f64.u32 	%fd110, %r321;
	setp.ge.f64 	%p5, %fd3, %fd110;
	@%p5 bra 	$L__BB1_4;
$L__BB1_7:
	cvta.to.global.u64 	%rd79, %rd67;
	mul.wide.s32 	%rd80, %r1, 4;
	add.s64 	%rd81, %rd79, %rd80;
	ld.global.f32 	%f37, [%rd81];
	cvt.f64.f32 	%fd112, %f37;
	add.f64 	%fd15, %fd238, %fd112;
	ld.global.f64 	%fd16, [%rd4];
	setp.ltu.f64 	%p6, %fd16, 0d0000000000000000;
	mov.f64 	%fd243, 0d0000000000000000;
	@%p6 bra 	$L__BB1_13;
	ld.global.f64 	%fd17, [%rd4+8];
	setp.ltu.f64 	%p7, %fd17, 0d0000000000000000;
	@%p7 bra 	$L__BB1_13;
	ld.global.f64 	%fd116, [%rd4+24];
	ld.global.f64 	%fd117, [%rd4+40];
	ld.global.f64 	%fd118, [%rd4+16];
	ld.global.f64 	%fd119, [%rd4+32];
	cvt.rzi.s32.f64 	%r143, %fd17;
	add.s32 	%r10, %r143, 1;
	sub.f64 	%fd120, %fd1, %fd118;
	div.rn.f64 	%fd18, %fd120, %fd119;
	sub.f64 	%fd121, %fd2, %fd116;
	div.rn.f64 	%fd19, %fd121, %fd117;
	mov.f64 	%fd243, 0d0000000000000000;
	mov.f64 	%fd240, 0d3FF0000000000000;
	mov.b32 	%r323, 0;
$L__BB1_10:
	mov.f64 	%fd242, 0d3FF0000000000000;
	mov.b32 	%r324, 0;
$L__BB1_11:
	mul.f64 	%fd123, %fd240, %fd242;
	mad.lo.s32 	%r145, %r10, %r323, %r324;
	add.s32 	%r146, %r145, 6;
	mul.wide.s32 	%rd82, %r146, 8;
	add.s64 	%rd83, %rd4, %rd82;
	ld.global.f64 	%fd124, [%rd83];
	fma.rn.f64 	%fd243, %fd123, %fd124, %fd243;
	add.s32 	%r324, %r324, 1;
	mul.f64 	%fd242, %fd19, %fd242;
	cvt.rn.f64.u32 	%fd125, %r324;
	setp.ge.f64 	%p8, %fd17, %fd125;
	@%p8 bra 	$L__BB1_11;
	add.s32 	%r323, %r323, 1;
	mul.f64 	%fd240, %fd18, %fd240;
	cvt.rn.f64.u32 	%fd126, %r323;
	setp.ge.f64 	%p9, %fd16, %fd126;
	@%p9 bra 	$L__BB1_10;
$L__BB1_13:
	cvta.to.global.u64 	%rd84, %rd68;
	mul.wide.s32 	%rd85, %r1, 4;
	add.s64 	%rd86, %rd84, %rd85;
	ld.global.f32 	%f38, [%rd86];
	cvt.f64.f32 	%fd127, %f38;
	add.f64 	%fd28, %fd243, %fd127;
	cvt.rn.f64.s32 	%fd128, %r3;
	add.f64 	%fd129, %fd15, %fd128;
	cvt.rmi.f64.f64 	%fd130, %fd129;
	cvt.rzi.s32.f64 	%r147, %fd130;
	cvt.rn.f64.s32 	%fd131, %r147;
	sub.f64 	%fd29, %fd129, %fd131;
	cvt.rn.f64.s32 	%fd30, %r4;
	add.f64 	%fd31, %fd28, %fd30;
	cvt.rmi.f64.f64 	%fd132, %fd31;
	cvt.rzi.s32.f64 	%r148, %fd132;
	ld.const.u32 	%r149, [ini];
	add.s32 	%r151, %r149, -4;
	setp.ge.s32 	%p10, %r147, %r151;
	min.s32 	%r152, %r147, %r148;
	setp.lt.s32 	%p11, %r152, 4;
	or.pred  	%p12, %p11, %p10;
	@%p12 bra 	$L__BB1_15;
	ld.const.u32 	%r17, [ini+4];
	add.s32 	%r153, %r17, -4;
	setp.lt.s32 	%p13, %r148, %r153;
	mov.f64 	%fd248, 0d0000000000000000;
	@%p13 bra 	$L__BB1_16;
$L__BB1_15:
	cvta.to.global.u64 	%rd178, %rd66;
	mul.wide.s32 	%rd179, %r1, 8;
	add.s64 	%rd180, %rd178, %rd179;
	mov.f32 	%f201, 0f00000000;
	st.global.v2.f32 	[%rd180], {%f201, %f201};
	bra.uni 	$L__BB1_111;
$L__BB1_16:
	add.f64 	%fd32, %fd15, %fd1;
	add.f64 	%fd33, %fd28, %fd2;
	ld.global.f64 	%fd34, [%rd5];
	setp.ltu.f64 	%p14, %fd34, 0d0000000000000000;
	@%p14 bra 	$L__BB1_22;
	ld.global.f64 	%fd35, [%rd5+8];
	setp.ltu.f64 	%p15, %fd35, 0d0000000000000000;
	@%p15 bra 	$L__BB1_22;
	ld.global.f64 	%fd137, [%rd5+24];
	ld.global.f64 	%fd138, [%rd5+40];
	ld.global.f64 	%fd139, [%rd5+16];
	ld.global.f64 	%fd140, [%rd5+32];
	cvt.rzi.s32.f64 	%r155, %fd35;
	add.s32 	%r18, %r155, 1;
	sub.f64 	%fd141, %fd32, %fd139;
	div.rn.f64 	%fd36, %fd141, %fd140;
	sub.f64 	%fd142, %fd33, %fd137;
	div.rn.f64 	%fd37, %fd142, %fd138;
	mov.f64 	%fd248, 0d0000000000000000;
	mov.f64 	%fd245, 0d3FF0000000000000;
	mov.b32 	%r325, 0;
$L__BB1_19:
	mov.f64 	%fd247, 0d3FF0000000000000;
	mov.b32 	%r326, 0;
$L__BB1_20:
	mul.f64 	%fd144, %fd245, %fd247;
	mad.lo.s32 	%r157, %r18, %r325, %r326;
	add.s32 	%r158, %r157, 6;
	mul.wide.s32 	%rd87, %r158, 8;
	add.s64 	%rd88, %rd5, %rd87;
	ld.global.f64 	%fd145, [%rd88];
	fma.rn.f64 	%fd248, %fd144, %fd145, %fd248;
	add.s32 	%r326, %r326, 1;
	mul.f64 	%fd247, %fd37, %fd247;
	cvt.rn.f64.u32 	%fd146, %r326;
	setp.ge.f64 	%p16, %fd35, %fd146;
	@%p16 bra 	$L__BB1_20;
	add.s32 	%r325, %r325, 1;
	mul.f64 	%fd245, %fd36, %fd245;
	cvt.rn.f64.u32 	%fd147, %r325;
	setp.ge.f64 	%p17, %fd34, %fd147;
	@%p17 bra 	$L__BB1_19;
$L__BB1_22:
	ld.global.f64 	%fd46, [%rd6];
	setp.ltu.f64 	%p18, %fd46, 0d0000000000000000;
	mov.f64 	%fd253, 0d0000000000000000;
	@%p18 bra 	$L__BB1_28;
	ld.global.f64 	%fd47, [%rd6+8];
	setp.ltu.f64 	%p19, %fd47, 0d0000000000000000;
	@%p19 bra 	$L__BB1_28;
	ld.global.f64 	%fd152, [%rd6+24];
	ld.global.f64 	%fd153, [%rd6+40];
	ld.global.f64 	%fd154, [%rd6+16];
	ld.global.f64 	%fd155, [%rd6+32];
	cvt.rzi.s32.f64 	%r160, %fd47;
	add.s32 	%r23, %r160, 1;
	sub.f64 	%fd156, %fd32, %fd154;
	div.rn.f64 	%fd48, %fd156, %fd155;
	sub.f64 	%fd157, %fd33, %fd152;
	div.rn.f64 	%fd49, %fd157, %fd153;
	mov.f64 	%fd253, 0d0000000000000000;
	mov.f64 	%fd250, 0d3FF0000000000000;
	mov.b32 	%r327, 0;
$L__BB1_25:
	mov.f64 	%fd252, 0d3FF0000000000000;
	mov.b32 	%r328, 0;
$L__BB1_26:
	mul.f64 	%fd159, %fd250, %fd252;
	mad.lo.s32 	%r162, %r23, %r327, %r328;
	add.s32 	%r163, %r162, 6;
	mul.wide.s32 	%rd89, %r163, 8;
	add.s64 	%rd90, %rd6, %rd89;
	ld.global.f64 	%fd160, [%rd90];
	fma.rn.f64 	%fd253, %fd159, %fd160, %fd253;
	add.s32 	%r328, %r328, 1;
	mul.f64 	%fd252, %fd49, %fd252;
	cvt.rn.f64.u32 	%fd161, %r328;
	setp.ge.f64 	%p20, %fd47, %fd161;
	@%p20 bra 	$L__BB1_26;
	add.s32 	%r327, %r327, 1;
	mul.f64 	%fd250, %fd48, %fd250;
	cvt.rn.f64.u32 	%fd162, %r327;
	setp.ge.f64 	%p21, %fd46, %fd162;
	@%p21 bra 	$L__BB1_25;
$L__BB1_28:
	fma.rn.f64 	%fd58, %fd29, %fd248, %fd253;
	cvta.to.global.u64 	%rd7, %rd72;
	ld.global.f64 	%fd164, [%rd7+24];
	sub.f64 	%fd59, %fd33, %fd164;
	ld.global.f64 	%fd165, [%rd7+16];
	sub.f64 	%fd60, %fd32, %fd165;
	ld.global.f64 	%fd61, [%rd7];
	setp.ltu.f64 	%p22, %fd61, 0d0000000000000000;
	mov.f64 	%fd258, 0d0000000000000000;
	@%p22 bra 	$L__BB1_34;
	ld.global.f64 	%fd62, [%rd7+8];
	setp.ltu.f64 	%p23, %fd62, 0d0000000000000000;
	@%p23 bra 	$L__BB1_34;
	ld.global.f64 	%fd169, [%rd7+40];
	ld.global.f64 	%fd170, [%rd7+32];
	cvt.rzi.s32.f64 	%r165, %fd62;
	add.s32 	%r28, %r165, 1;
	div.rn.f64 	%fd63, %fd60, %fd170;
	div.rn.f64 	%fd64, %fd59, %fd169;
	mov.f64 	%fd258, 0d0000000000000000;
	mov.f64 	%fd255, 0d3FF0000000000000;
	mov.b32 	%r329, 0;
$L__BB1_31:
	mov.f64 	%fd257, 0d3FF0000000000000;
	mov.b32 	%r330, 0;
$L__BB1_32:
	mul.f64 	%fd172, %fd255, %fd257;
	mad.lo.s32 	%r167, %r28, %r329, %r330;
	add.s32 	%r168, %r167, 6;
	cvta.to.global.u64 	%rd91, %rd72;
	mul.wide.s32 	%rd92, %r168, 8;
	add.s64 	%rd93, %rd91, %rd92;
	ld.global.f64 	%fd173, [%rd93];
	fma.rn.f64 	%fd258, %fd172, %fd173, %fd258;
	add.s32 	%r330, %r330, 1;
	mul.f64 	%fd257, %fd64, %fd257;
	cvt.rn.f64.u32 	%fd174, %r330;
	setp.ge.f64 	%p24, %fd62, %fd174;
	@%p24 bra 	$L__BB1_32;
	add.s32 	%r329, %r329, 1;
	mul.f64 	%fd255, %fd63, %fd255;
	cvt.rn.f64.u32 	%fd175, %r329;
	setp.ge.f64 	%p25, %fd61, %fd175;
	@%p25 bra 	$L__BB1_31;
$L__BB1_34:
	add.f64 	%fd75, %fd58, %fd258;
	ld.const.u32 	%r169, [ini+28];
	setp.ne.s32 	%p26, %r169, 1;
	@%p26 bra 	$L__BB1_36;
	ld.const.f64 	%fd176, [ind];
	mov.f64 	%fd177, 0d400921FB54442D18;
	div.rn.f64 	%fd178, %fd177, %fd176;
	mul.f64 	%fd179, %fd178, 0d4010000000000000;
	ld.const.f64 	%fd180, [ind+16];
	ld.const.f64 	%fd181, [ind+24];
	sub.f64 	%fd182, %fd180, %fd181;
	ld.const.f64 	%fd183, [ind+32];
	ld.const.f64 	%fd184, [ind+40];
	sub.f64 	%fd185, %fd183, %fd184;
	fma.rn.f64 	%fd186, %fd185, %fd30, %fd182;
	fma.rn.f64 	%fd187, %fd28, %fd183, %fd186;
	fma.rn.f64 	%fd188, %fd179, %fd187, %fd75;
	fma.rn.f64 	%fd189, %fd184, %fd30, %fd181;
	mul.f64 	%fd190, %fd189, 0d402921FB54442D18;
	ld.const.f64 	%fd191, [ind+8];
	rcp.rn.f64 	%fd192, %fd191;
	rcp.rn.f64 	%fd193, %fd176;
	sub.f64 	%fd194, %fd192, %fd193;
	fma.rn.f64 	%fd75, %fd190, %fd194, %fd188;
$L__BB1_36:
	{
	.reg .b32 %temp; 
	mov.b64 	{%temp, %r170}, %fd75;
	}
	and.b32  	%r171, %r170, 2147483647;
	{
	.reg .b32 %temp; 
	mov.b64 	{%r172, %temp}, %fd75;
	}
	mov.f64 	%fd195, 0d401921FB54442D18;
	{
	.reg .b32 %temp; 
	mov.b64 	{%temp, %r173}, %fd195;
	}
	and.b32  	%r33, %r173, 2147483647;
	{
	.reg .b32 %temp; 
	mov.b64 	{%r175, %temp}, %fd195;
	}
	mov.b64 	%fd261, {%r172, %r171};
	mov.b64 	%fd265, {%r175, %r33};
	max.u32 	%r176, %r171, %r33;
	setp.lt.u32 	%p27, %r176, 2146435072;
	@%p27 bra 	$L__BB1_40;
	setp.num.f64 	%p43, %fd261, %fd261;
	setp.num.f64 	%p44, %fd265, %fd265;
	and.pred  	%p45, %p43, %p44;
	@%p45 bra 	$L__BB1_39;
	mov.f64 	%fd205, 0d401921FB54442D18;
	add.rn.f64 	%fd263, %fd75, %fd205;
	bra.uni 	$L__BB1_56;
$L__BB1_39:
	setp.eq.f64 	%p46, %fd261, 0d7FF0000000000000;
	selp.f64 	%fd263, 0dFFF8000000000000, %fd75, %p46;
	bra.uni 	$L__BB1_56;
$L__BB1_40:
	setp.eq.f64 	%p28, %fd265, 0d0000000000000000;
	mov.f64 	%fd263, 0dFFF8000000000000;
	@%p28 bra 	$L__BB1_56;
	setp.ltu.f64 	%p29, %fd261, %fd265;
	mov.f64 	%fd263, %fd75;
	@%p29 bra 	$L__BB1_56;
	{
	.reg .b32 %temp; 
	mov.b64 	{%temp, %r177}, %fd261;
	}
	shr.u32 	%r331, %r177, 20;
	{
	.reg .b32 %temp; 
	mov.b64 	{%temp, %r35}, %fd265;
	}
	shr.u32 	%r332, %r35, 20;
	setp.gt.u32 	%p30, %r177, 1048575;
	@%p30 bra 	$L__BB1_44;
	mul.f64 	%fd261, %fd261, 0d4350000000000000;
	{
	.reg .b32 %temp; 
	mov.b64 	{%temp, %r178}, %fd261;
	}
	shr.u32 	%r179, %r178, 20;
	add.s32 	%r180, %r331, %r179;
	add.s32 	%r331, %r180, -54;
$L__BB1_44:
	setp.gt.u32 	%p31, %r35, 1048575;
	mov.f64 	%fd262, %fd265;
	@%p31 bra 	$L__BB1_46;
	mul.f64 	%fd262, %fd265, 0d4350000000000000;
	{
	.reg .b32 %temp; 
	mov.b64 	{%temp, %r181}, %fd262;
	}
	shr.u32 	%r182, %r181, 20;
	add.s32 	%r183, %r332, %r182;
	add.s32 	%r332, %r183, -54;
$L__BB1_46:
	mov.b64 	%rd95, %fd261;
	mov.b64 	%rd96, %fd262;
	and.b64  	%rd97, %rd95, 4503599627370495;
	or.b64  	%rd182, %rd97, 4503599627370496;
	and.b64  	%rd98, %rd96, 4503599627370495;
	or.b64  	%rd9, %rd98, 4503599627370496;
	sub.s32 	%r41, %r331, %r332;
	min.s32 	%r42, %r41, 0;
	add.s32 	%r184, %r332, %r42;
	sub.s32 	%r185, %r331, %r184;
	add.s32 	%r186, %r185, 1;
	and.b32  	%r43, %r186, 3;
	setp.eq.s32 	%p32, %r43, 0;
	mov.u32 	%r335, %r41;
	@%p32 bra 	$L__BB1_49;
	mov.b32 	%r334, 0;
	mov.u32 	%r335, %r41;
$L__BB1_48:
	.pragma "nounroll";
	sub.s64 	%rd99, %rd182, %rd9;
	mov.b64 	%fd197, %rd99;
	{
	.reg .b32 %temp; 
	mov.b64 	{%temp, %r188}, %fd197;
	}
	setp.lt.s32 	%p33, %r188, 0;
	selp.b64 	%rd185, %rd182, %rd99, %p33;
	shl.b64 	%rd182, %rd185, 1;
	add.s32 	%r335, %r335, -1;
	add.s32 	%r334, %r334, 1;
	setp.ne.s32 	%p34, %r334, %r43;
	@%p34 bra 	$L__BB1_48;
$L__BB1_49:
	sub.s32 	%r189, %r41, %r42;
	setp.lt.u32 	%p35, %r189, 3;
	@%p35 bra 	$L__BB1_51;
$L__BB1_50:
	sub.s64 	%rd100, %rd182, %rd9;
	mov.b64 	%fd198, %rd100;
	{
	.reg .b32 %temp; 
	mov.b64 	{%temp, %r190}, %fd198;
	}
	setp.lt.s32 	%p36, %r190, 0;
	selp.b64 	%rd101, %rd182, %rd100, %p36;
	shl.b64 	%rd102, %rd101, 1;
	sub.s64 	%rd103, %rd102, %rd9;
	mov.b64 	%fd199, %rd103;
	{
	.reg .b32 %temp; 
	mov.b64 	{%temp, %r191}, %fd199;
	}
	setp.lt.s32 	%p37, %r191, 0;
	selp.b64 	%rd104, %rd102, %rd103, %p37;
	shl.b64 	%rd105, %rd104, 1;
	sub.s64 	%rd106, %rd105, %rd9;
	mov.b64 	%fd200, %rd106;
	{
	.reg .b32 %temp; 
	mov.b64 	{%temp, %r192}, %fd200;
	}
	setp.lt.s32 	%p38, %r192, 0;
	selp.b64 	%rd107, %rd105, %rd106, %p38;
	shl.b64 	%rd108, %rd107, 1;
	sub.s64 	%rd109, %rd108, %rd9;
	mov.b64 	%fd201, %rd109;
	{
	.reg .b32 %temp; 
	mov.b64 	{%temp, %r193}, %fd201;
	}
	setp.lt.s32 	%p39, %r193, 0;
	selp.b64 	%rd185, %rd108, %rd109, %p39;
	shl.b64 	%rd182, %rd185, 1;
	add.s32 	%r50, %r335, -4;
	setp.gt.s32 	%p40, %r335, 3;
	mov.u32 	%r335, %r50;
	@%p40 bra 	$L__BB1_50;
$L__BB1_51:
	and.b64  	%rd19, %rd185, 9223372036854775807;
	setp.eq.s64 	%p41, %rd19, 0;
	mov.b64 	%rd186, 0;
	@%p41 bra 	$L__BB1_55;
	mov.b64 	%fd202, %rd19;
	mul.f64 	%fd203, %fd202, 0d4350000000000000;
	{
	.reg .b32 %temp; 
	mov.b64 	{%temp, %r194}, %fd203;
	}
	shr.u32 	%r195, %r194, 20;
	sub.s32 	%r196, 55, %r195;
	sub.s32 	%r51, %r332, %r196;
	shl.b64 	%rd20, %rd19, %r196;
	setp.gt.s32 	%p42, %r51, 0;
	@%p42 bra 	$L__BB1_54;
	sub.s32 	%r198, 1, %r51;
	shr.u64 	%rd186, %rd20, %r198;
	bra.uni 	$L__BB1_55;
$L__BB1_54:
	add.s32 	%r197, %r51, -1;
	cvt.u64.u32 	%rd111, %r197;
	shl.b64 	%rd112, %rd111, 52;
	add.s64 	%rd186, %rd112, %rd20;
$L__BB1_55:
	mov.b64 	%fd204, %rd186;
	copysign.f64 	%fd263, %fd75, %fd204;
$L__BB1_56:
	add.f64 	%fd86, %fd263, 0d401921FB54442D18;
	{
	.reg .b32 %temp; 
	mov.b64 	{%temp, %r200}, %fd86;
	}
	and.b32  	%r201, %r200, 2147483647;
	{
	.reg .b32 %temp; 
	mov.b64 	{%r202, %temp}, %fd86;
	}
	mov.b64 	%fd264, {%r202, %r201};
	max.u32 	%r203, %r201, %r33;
	setp.lt.u32 	%p47, %r203, 2146435072;
	@%p47 bra 	$L__BB1_60;
	setp.num.f64 	%p63, %fd264, %fd264;
	setp.num.f64 	%p64, %fd265, %fd265;
	and.pred  	%p65, %p63, %p64;
	@%p65 bra 	$L__BB1_59;
	mov.f64 	%fd215, 0d401921FB54442D18;
	add.rn.f64 	%fd266, %fd86, %fd215;
	bra.uni 	$L__BB1_76;
$L__BB1_59:
	setp.eq.f64 	%p66, %fd264, 0d7FF0000000000000;
	selp.f64 	%fd266, 0dFFF8000000000000, %fd86, %p66;
	bra.uni 	$L__BB1_76;
$L__BB1_60:
	setp.eq.f64 	%p48, %fd265, 0d0000000000000000;
	mov.f64 	%fd266, 0dFFF8000000000000;
	@%p48 bra 	$L__BB1_76;
	setp.ltu.f64 	%p49, %fd264, %fd265;
	mov.f64 	%fd266, %fd86;
	@%p49 bra 	$L__BB1_76;
	{
	.reg .b32 %temp; 
	mov.b64 	{%temp, %r204}, %fd264;
	}
	shr.u32 	%r337, %r204, 20;
	{
	.reg .b32 %temp; 
	mov.b64 	{%temp, %r53}, %fd265;
	}
	shr.u32 	%r338, %r53, 20;
	setp.gt.u32 	%p50, %r204, 1048575;
	@%p50 bra 	$L__BB1_64;
	mul.f64 	%fd264, %fd264, 0d4350000000000000;
	{
	.reg .b32 %temp; 
	mov.b64 	{%temp, %r205}, %fd264;
	}
	shr.u32 	%r206, %r205, 20;
	add.s32 	%r207, %r337, %r206;
	add.s32 	%r337, %r207, -54;
$L__BB1_64:
	setp.gt.u32 	%p51, %r53, 1048575;
	@%p51 bra 	$L__BB1_66;
	mul.f64 	%fd265, %fd265, 0d4350000000000000;
	{
	.reg .b32 %temp; 
	mov.b64 	{%temp, %r208}, %fd265;
	}
	shr.u32 	%r209, %r208, 20;
	add.s32 	%r210, %r338, %r209;
	add.s32 	%r338, %r210, -54;
$L__BB1_66:
	mov.b64 	%rd114, %fd264;
	mov.b64 	%rd115, %fd265;
	and.b64  	%rd116, %rd114, 4503599627370495;
	or.b64  	%rd188, %rd116, 4503599627370496;
	and.b64  	%rd117, %rd115, 4503599627370495;
	or.b64  	%rd25, %rd117, 4503599627370496;
	sub.s32 	%r59, %r337, %r338;
	min.s32 	%r60, %r59, 0;
	add.s32 	%r211, %r338, %r60;
	sub.s32 	%r212, %r337, %r211;
	add.s32 	%r213, %r212, 1;
	and.b32  	%r61, %r213, 3;
	setp.eq.s32 	%p52, %r61, 0;
	mov.u32 	%r341, %r59;
	@%p52 bra 	$L__BB1_69;
	mov.b32 	%r340, 0;
	mov.u32 	%r341, %r59;
$L__BB1_68:
	.pragma "nounroll";
	sub.s64 	%rd118, %rd188, %rd25;
	mov.b64 	%fd207, %rd118;
	{
	.reg .b32 %temp; 
	mov.b64 	{%temp, %r215}, %fd207;
	}
	setp.lt.s32 	%p53, %r215, 0;
	selp.b64 	%rd191, %rd188, %rd118, %p53;
	shl.b64 	%rd188, %rd191, 1;
	add.s32 	%r341, %r341, -1;
	add.s32 	%r340, %r340, 1;
	setp.ne.s32 	%p54, %r340, %r61;
	@%p54 bra 	$L__BB1_68;
$L__BB1_69:
	sub.s32 	%r216, %r59, %r60;
	setp.lt.u32 	%p55, %r216, 3;
	@%p55 bra 	$L__BB1_71;
$L__BB1_70:
	sub.s64 	%rd119, %rd188, %rd25;
	mov.b64 	%fd208, %rd119;
	{
	.reg .b32 %temp; 
	mov.b64 	{%temp, %r217}, %fd208;
	}
	setp.lt.s32 	%p56, %r217, 0;
	selp.b64 	%rd120, %rd188, %rd119, %p56;
	shl.b64 	%rd121, %rd120, 1;
	sub.s64 	%rd122, %rd121, %rd25;
	mov.b64 	%fd209, %rd122;
	{
	.reg .b32 %temp; 
	mov.b64 	{%temp, %r218}, %fd209;
	}
	setp.lt.s32 	%p57, %r218, 0;
	selp.b64 	%rd123, %rd121, %rd122, %p57;
	shl.b64 	%rd124, %rd123, 1;
	sub.s64 	%rd125, %rd124, %rd25;
	mov.b64 	%fd210, %rd125;
	{
	.reg .b32 %temp; 
	mov.b64 	{%temp, %r219}, %fd210;
	}
	setp.lt.s32 	%p58, %r219, 0;
	selp.b64 	%rd126, %rd124, %rd125, %p58;
	shl.b64 	%rd127, %rd126, 1;
	sub.s64 	%rd128, %rd127, %rd25;
	mov.b64 	%fd211, %rd128;
	{
	.reg .b32 %temp; 
	mov.b64 	{%temp, %r220}, %fd211;
	}
	setp.lt.s32 	%p59, %r220, 0;
	selp.b64 	%rd191, %rd127, %rd128, %p59;
	shl.b64 	%rd188, %rd191, 1;
	add.s32 	%r68, %r341, -4;
	setp.gt.s32 	%p60, %r341, 3;
	mov.u32 	%r341, %r68;
	@%p60 bra 	$L__BB1_70;
$L__BB1_71:
	and.b64  	%rd35, %rd191, 9223372036854775807;
	setp.eq.s64 	%p61, %rd35, 0;
	mov.b64 	%rd192, 0;
	@%p61 bra 	$L__BB1_75;
	mov.b64 	%fd212, %rd35;
	mul.f64 	%fd213, %fd212, 0d4350000000000000;
	{
	.reg .b32 %temp; 
	mov.b64 	{%temp, %r221}, %fd213;
	}
	shr.u32 	%r222, %r221, 20;
	sub.s32 	%r223, 55, %r222;
	sub.s32 	%r69, %r338, %r223;
	shl.b64 	%rd36, %rd35, %r223;
	setp.gt.s32 	%p62, %r69, 0;
	@%p62 bra 	$L__BB1_74;
	sub.s32 	%r225, 1, %r69;
	shr.u64 	%rd192, %rd36, %r225;
	bra.uni 	$L__BB1_75;
$L__BB1_74:
	add.s32 	%r224, %r69, -1;
	cvt.u64.u32 	%rd130, %r224;
	shl.b64 	%rd131, %rd130, 52;
	add.s64 	%rd192, %rd131, %rd36;
$L__BB1_75:
	mov.b64 	%fd214, %rd192;
	copysign.f64 	%fd266, %fd86, %fd214;
$L__BB1_76:
	mul.f64 	%fd216, %fd29, 0d40C0000000000000;
	cvt.rzi.s32.f64 	%r227, %fd216;
	cvt.rn.f64.s32 	%fd217, %r148;
	sub.f64 	%fd218, %fd31, %fd217;
	mul.f64 	%fd219, %fd218, 0d40C0000000000000;
	cvt.rzi.s32.f64 	%r228, %fd219;
	shl.b32 	%r229, %r227, 3;
	or.b32  	%r70, %r229, 4;
	shl.b32 	%r230, %r228, 3;
	cvta.to.global.u64 	%rd132, %rd74;
	mul.wide.s32 	%rd133, %r230, 4;
	add.s64 	%rd134, %rd132, %rd133;
	ld.global.f32 	%f1, [%rd134+28];
	ld.global.f32 	%f2, [%rd134+24];
	ld.global.f32 	%f3, [%rd134+20];
	ld.global.f32 	%f4, [%rd134+16];
	ld.global.f32 	%f5, [%rd134+12];
	ld.global.f32 	%f6, [%rd134+8];
	ld.global.f32 	%f7, [%rd134+4];
	ld.global.f32 	%f8, [%rd134];
	cvta.to.global.u64 	%rd40, %rd65;
	mov.f32 	%f202, 0f00000000;
	mov.b32 	%r343, -3;
	mov.u64 	%rd145, __cudart_i2opi_f;
	mov.f32 	%f203, %f202;
	mov.f32 	%f204, %f202;
$L__BB1_77:
	cvt.rn.f64.s32 	%fd220, %r343;
	mul.f64 	%fd221, %fd248, %fd220;
	cvt.rn.f32.f64 	%f12, %fd221;
	mul.f32 	%f40, %f12, 0f3F22F983;
	cvt.rni.s32.f32 	%r351, %f40;
	cvt.rn.f32.s32 	%f41, %r351;
	fma.rn.f32 	%f42, %f41, 0fBFC90FDA, %f12;
	fma.rn.f32 	%f43, %f41, 0fB3A22168, %f42;
	fma.rn.f32 	%f206, %f41, 0fA7C234C5, %f43;
	abs.f32 	%f14, %f12;
	setp.ltu.f32 	%p67, %f14, 0f47CE4780;
	mov.u32 	%r347, %r351;
	mov.f32 	%f205, %f206;
	@%p67 bra 	$L__BB1_85;
	setp.neu.f32 	%p68, %f14, 0f7F800000;
	@%p68 bra 	$L__BB1_80;
	mov.f32 	%f46, 0f00000000;
	mul.rn.f32 	%f205, %f12, %f46;
	mov.b32 	%r347, 0;
	bra.uni 	$L__BB1_85;
$L__BB1_80:
	mov.b32 	%r73, %f12;
	shl.b32 	%r232, %r73, 8;
	or.b32  	%r74, %r232, -2147483648;
	mov.b64 	%rd195, 0;
	mov.b32 	%r344, 0;
	mov.u64 	%rd193, __cudart_i2opi_f;
	mov.u64 	%rd194, %rd1;
$L__BB1_81:
	.pragma "nounroll";
	ld.global.nc.u32 	%r233, [%rd193];
	mad.wide.u32 	%rd137, %r233, %r74, %rd195;
	shr.u64 	%rd195, %rd137, 32;
	st.local.u32 	[%rd194], %rd137;
	add.s32 	%r344, %r344, 1;
	add.s64 	%rd194, %rd194, 4;
	add.s64 	%rd193, %rd193, 4;
	setp.ne.s32 	%p69, %r344, 6;
	@%p69 bra 	$L__BB1_81;
	shr.u32 	%r234, %r73, 23;
	st.local.u32 	[%rd1+24], %rd195;
	and.b32  	%r77, %r234, 31;
	and.b32  	%r235, %r234, 224;
	add.s32 	%r236, %r235, -128;
	shr.u32 	%r237, %r236, 5;
	mul.wide.u32 	%rd138, %r237, 4;
	sub.s64 	%rd47, %rd1, %rd138;
	ld.local.u32 	%r345, [%rd47+24];
	ld.local.u32 	%r346, [%rd47+20];
	setp.eq.s32 	%p70, %r77, 0;
	@%p70 bra 	$L__BB1_84;
	shf.l.wrap.b32 	%r345, %r346, %r345, %r77;
	ld.local.u32 	%r238, [%rd47+16];
	shf.l.wrap.b32 	%r346, %r238, %r346, %r77;
$L__BB1_84:
	shr.u32 	%r239, %r345, 30;
	shf.l.wrap.b32 	%r240, %r346, %r345, 2;
	shl.b32 	%r241, %r346, 2;
	shr.u32 	%r242, %r240, 31;
	add.s32 	%r243, %r242, %r239;
	neg.s32 	%r244, %r243;
	setp.lt.s32 	%p71, %r73, 0;
	selp.b32 	%r347, %r244, %r243, %p71;
	xor.b32  	%r245, %r240, %r73;
	shr.s32 	%r246, %r240, 31;
	xor.b32  	%r247, %r246, %r240;
	xor.b32  	%r248, %r246, %r241;
	cvt.u64.u32 	%rd139, %r247;
	shl.b64 	%rd140, %rd139, 32;
	cvt.u64.u32 	%rd141, %r248;
	or.b64  	%rd142, %rd140, %rd141;
	cvt.rn.f64.s64 	%fd222, %rd142;
	mul.f64 	%fd223, %fd222, 0d3BF921FB54442D19;
	cvt.rn.f32.f64 	%f44, %fd223;
	neg.f32 	%f45, %f44;
	setp.lt.s32 	%p72, %r245, 0;
	selp.f32 	%f205, %f45, %f44, %p72;
$L__BB1_85:
	setp.ltu.f32 	%p73, %f14, 0f47CE4780;
	add.s32 	%r250, %r347, 1;
	mul.rn.f32 	%f47, %f205, %f205;
	and.b32  	%r251, %r347, 1;
	setp.eq.b32 	%p74, %r251, 1;
	selp.f32 	%f48, %f205, 0f3F800000, %p74;
	fma.rn.f32 	%f49, %f47, %f48, 0f00000000;
	fma.rn.f32 	%f50, %f47, 0f37CBAC00, 0fBAB607ED;
	selp.f32 	%f51, 0fB94D4153, %f50, %p74;
	selp.f32 	%f52, 0f3C0885E4, 0f3D2AAABB, %p74;
	fma.rn.f32 	%f53, %f51, %f47, %f52;
	selp.f32 	%f54, 0fBE2AAAA8, 0fBEFFFFFF, %p74;
	fma.rn.f32 	%f55, %f53, %f47, %f54;
	fma.rn.f32 	%f56, %f55, %f49, %f48;
	and.b32  	%r252, %r250, 2;
	setp.eq.s32 	%p75, %r252, 0;
	mov.f32 	%f57, 0f00000000;
	sub.f32 	%f58, %f57, %f56;
	selp.f32 	%f18, %f56, %f58, %p75;
	@%p73 bra 	$L__BB1_93;
	setp.neu.f32 	%p76, %f14, 0f7F800000;
	@%p76 bra 	$L__BB1_88;
	mov.f32 	%f61, 0f00000000;
	mul.rn.f32 	%f206, %f12, %f61;
	mov.b32 	%r351, 0;
	bra.uni 	$L__BB1_93;
$L__BB1_88:
	mov.b32 	%r86, %f12;
	shl.b32 	%r254, %r86, 8;
	or.b32  	%r87, %r254, -2147483648;
	mov.b64 	%rd196, 0;
	mov.b32 	%r348, 0;
$L__BB1_89:
	.pragma "nounroll";
	mul.wide.u32 	%rd144, %r348, 4;
	add.s64 	%rd146, %rd145, %rd144;
	ld.global.nc.u32 	%r255, [%rd146];
	mad.wide.u32 	%rd147, %r255, %r87, %rd196;
	shr.u64 	%rd196, %rd147, 32;
	add.s64 	%rd148, %rd2, %rd144;
	st.local.u32 	[%rd148], %rd147;
	add.s32 	%r348, %r348, 1;
	setp.ne.s32 	%p77, %r348, 6;
	@%p77 bra 	$L__BB1_89;
	shr.u32 	%r256, %r86, 23;
	st.local.u32 	[%rd2+24], %rd196;
	and.b32  	%r90, %r256, 31;
	and.b32  	%r257, %r256, 224;
	add.s32 	%r258, %r257, -128;
	shr.u32 	%r259, %r258, 5;
	mul.wide.u32 	%rd149, %r259, 4;
	sub.s64 	%rd50, %rd2, %rd149;
	ld.local.u32 	%r349, [%rd50+24];
	ld.local.u32 	%r350, [%rd50+20];
	setp.eq.s32 	%p78, %r90, 0;
	@%p78 bra 	$L__BB1_92;
	shf.l.wrap.b32 	%r349, %r350, %r349, %r90;
	ld.local.u32 	%r260, [%rd50+16];
	shf.l.wrap.b32 	%r350, %r260, %r350, %r90;
$L__BB1_92:
	shr.u32 	%r261, %r349, 30;
	shf.l.wrap.b32 	%r262, %r350, %r349, 2;
	shl.b32 	%r263, %r350, 2;
	shr.u32 	%r264, %r262, 31;
	add.s32 	%r265, %r264, %r261;
	neg.s32 	%r266, %r265;
	setp.lt.s32 	%p79, %r86, 0;
	selp.b32 	%r351, %r266, %r265, %p79;
	xor.b32  	%r267, %r262, %r86;
	shr.s32 	%r268, %r262, 31;
	xor.b32  	%r269, %r268, %r262;
	xor.b32  	%r270, %r268, %r263;
	cvt.u64.u32 	%rd150, %r269;
	shl.b64 	%rd151, %rd150, 32;
	cvt.u64.u32 	%rd152, %r270;
	or.b64  	%rd153, %rd151, %rd152;
	cvt.rn.f64.s64 	%fd224, %rd153;
	mul.f64 	%fd225, %fd224, 0d3BF921FB54442D19;
	cvt.rn.f32.f64 	%f59, %fd225;
	neg.f32 	%f60, %f59;
	setp.lt.s32 	%p80, %r267, 0;
	selp.f32 	%f206, %f60, %f59, %p80;
$L__BB1_93:
	mul.rn.f32 	%f62, %f206, %f206;
	and.b32  	%r272, %r351, 1;
	setp.eq.b32 	%p81, %r272, 1;
	selp.f32 	%f63, 0f3F800000, %f206, %p81;
	fma.rn.f32 	%f64, %f62, %f63, 0f00000000;
	fma.rn.f32 	%f65, %f62, 0f37CBAC00, 0fBAB607ED;
	selp.f32 	%f66, %f65, 0fB94D4153, %p81;
	selp.f32 	%f67, 0f3D2AAABB, 0f3C0885E4, %p81;
	fma.rn.f32 	%f68, %f66, %f62, %f67;
	selp.f32 	%f69, 0fBEFFFFFF, 0fBE2AAAA8, %p81;
	fma.rn.f32 	%f70, %f68, %f62, %f69;
	fma.rn.f32 	%f71, %f70, %f64, %f63;
	and.b32  	%r273, %r351, 2;
	setp.eq.s32 	%p82, %r273, 0;
	mov.f32 	%f72, 0f00000000;
	sub.f32 	%f73, %f72, %f71;
	selp.f32 	%f74, %f71, %f73, %p82;
	sub.s32 	%r274, %r70, %r343;
	cvta.to.global.u64 	%rd154, %rd74;
	mul.wide.s32 	%rd155, %r274, 4;
	add.s64 	%rd156, %rd154, %rd155;
	add.s32 	%r275, %r343, %r147;
	mad.lo.s32 	%r276, %r17, %r275, %r148;
	ld.global.f32 	%f75, [%rd156];
	mul.f32 	%f76, %f75, %f1;
	add.s32 	%r277, %r276, -3;
	mul.wide.s32 	%rd157, %r277, 8;
	add.s64 	%rd158, %rd40, %rd157;
	ld.global.v2.f32 	{%f77, %f78}, [%rd158];
	mul.f32 	%f79, %f74, %f78;
	fma.rn.f32 	%f80, %f18, %f77, %f79;
	mul.f32 	%f81, %f18, %f78;
	mul.f32 	%f82, %f74, %f77;
	sub.f32 	%f83, %f81, %f82;
	fma.rn.f32 	%f84, %f76, %f80, %f203;
	fma.rn.f32 	%f85, %f76, %f83, %f204;
	add.f32 	%f86, %f202, %f76;
	mul.f32 	%f87, %f75, %f2;
	ld.global.v2.f32 	{%f88, %f89}, [%rd158+8];
	mul.f32 	%f90, %f74, %f89;
	fma.rn.f32 	%f91, %f18, %f88, %f90;
	mul.f32 	%f92, %f18, %f89;
	mul.f32 	%f93, %f74, %f88;
	sub.f32 	%f94, %f92, %f93;
	fma.rn.f32 	%f95, %f87, %f91, %f84;
	fma.rn.f32 	%f96, %f87, %f94, %f85;
	add.f32 	%f97, %f86, %f87;
	mul.f32 	%f98, %f75, %f3;
	ld.global.v2.f32 	{%f99, %f100}, [%rd158+16];
	mul.f32 	%f101, %f74, %f100;
	fma.rn.f32 	%f102, %f18, %f99, %f101;
	mul.f32 	%f103, %f18, %f100;
	mul.f32 	%f104, %f74, %f99;
	sub.f32 	%f105, %f103, %f104;
	fma.rn.f32 	%f106, %f98, %f102, %f95;
	fma.rn.f32 	%f107, %f98, %f105, %f96;
	add.f32 	%f108, %f97, %f98;
	mul.f32 	%f109, %f75, %f4;
	ld.global.v2.f32 	{%f110, %f111}, [%rd158+24];
	mul.f32 	%f112, %f74, %f111;
	fma.rn.f32 	%f113, %f18, %f110, %f112;
	mul.f32 	%f114, %f18, %f111;
	mul.f32 	%f115, %f74, %f110;
	sub.f32 	%f116, %f114, %f115;
	fma.rn.f32 	%f117, %f109, %f113, %f106;
	fma.rn.f32 	%f118, %f109, %f116, %f107;
	add.f32 	%f119, %f108, %f109;
	mul.f32 	%f120, %f75, %f5;
	ld.global.v2.f32 	{%f121, %f122}, [%rd158+32];
	mul.f32 	%f123, %f74, %f122;
	fma.rn.f32 	%f124, %f18, %f121, %f123;
	mul.f32 	%f125, %f18, %f122;
	mul.f32 	%f126, %f74, %f121;
	sub.f32 	%f127, %f125, %f126;
	fma.rn.f32 	%f128, %f120, %f124, %f117;
	fma.rn.f32 	%f129, %f120, %f127, %f118;
	add.f32 	%f130, %f119, %f120;
	mul.f32 	%f131, %f75, %f6;
	ld.global.v2.f32 	{%f132, %f133}, [%rd158+40];
	mul.f32 	%f134, %f74, %f133;
	fma.rn.f32 	%f135, %f18, %f132, %f134;
	mul.f32 	%f136, %f18, %f133;
	mul.f32 	%f137, %f74, %f132;
	sub.f32 	%f138, %f136, %f137;
	fma.rn.f32 	%f139, %f131, %f135, %f128;
	fma.rn.f32 	%f140, %f131, %f138, %f129;
	add.f32 	%f141, %f130, %f131;
	mul.f32 	%f142, %f75, %f7;
	ld.global.v2.f32 	{%f143, %f144}, [%rd158+48];
	mul.f32 	%f145, %f74, %f144;
	fma.rn.f32 	%f146, %f18, %f143, %f145;
	mul.f32 	%f147, %f18, %f144;
	mul.f32 	%f148, %f74, %f143;
	sub.f32 	%f149, %f147, %f148;
	fma.rn.f32 	%f150, %f142, %f146, %f139;
	fma.rn.f32 	%f151, %f142, %f149, %f140;
	add.f32 	%f152, %f141, %f142;
	mul.f32 	%f153, %f75, %f8;
	ld.global.v2.f32 	{%f154, %f155}, [%rd158+56];
	mul.f32 	%f156, %f74, %f155;
	fma.rn.f32 	%f157, %f18, %f154, %f156;
	mul.f32 	%f158, %f18, %f155;
	mul.f32 	%f159, %f74, %f154;
	sub.f32 	%f160, %f158, %f159;
	fma.rn.f32 	%f203, %f153, %f157, %f150;
	fma.rn.f32 	%f204, %f153, %f160, %f151;
	add.f32 	%f202, %f152, %f153;
	add.s32 	%r343, %r343, 1;
	setp.ne.s32 	%p83, %r343, 5;
	@%p83 bra 	$L__BB1_77;
	div.rn.f32 	%f25, %f203, %f202;
	div.rn.f32 	%f26, %f204, %f202;
	cvt.rn.f32.f64 	%f27, %fd266;
	mul.f32 	%f161, %f27, 0f3F22F983;
	cvt.rni.s32.f32 	%r359, %f161;
	cvt.rn.f32.s32 	%f162, %r359;
	fma.rn.f32 	%f163, %f162, 0fBFC90FDA, %f27;
	fma.rn.f32 	%f164, %f162, 0fB3A22168, %f163;
	fma.rn.f32 	%f208, %f162, 0fA7C234C5, %f164;
	abs.f32 	%f29, %f27;
	setp.ltu.f32 	%p84, %f29, 0f47CE4780;
	mov.u32 	%r355, %r359;
	mov.f32 	%f207, %f208;
	@%p84 bra 	$L__BB1_102;
	setp.neu.f32 	%p85, %f29, 0f7F800000;
	@%p85 bra 	$L__BB1_97;
	mov.f32 	%f167, 0f00000000;
	mul.rn.f32 	%f207, %f27, %f167;
	mov.b32 	%r355, 0;
	bra.uni 	$L__BB1_102;
$L__BB1_97:
	mov.b32 	%r101, %f27;
	shl.b32 	%r279, %r101, 8;
	or.b32  	%r102, %r279, -2147483648;
	mov.b64 	%rd199, 0;
	mov.b32 	%r352, 0;
	mov.u64 	%rd197, __cudart_i2opi_f;
	mov.u64 	%rd198, %rd1;
$L__BB1_98:
	.pragma "nounroll";
	ld.global.nc.u32 	%r280, [%rd197];
	mad.wide.u32 	%rd161, %r280, %r102, %rd199;
	shr.u64 	%rd199, %rd161, 32;
	st.local.u32 	[%rd198], %rd161;
	add.s32 	%r352, %r352, 1;
	add.s64 	%rd198, %rd198, 4;
	add.s64 	%rd197, %rd197, 4;
	setp.ne.s32 	%p86, %r352, 6;
	@%p86 bra 	$L__BB1_98;
	shr.u32 	%r281, %r101, 23;
	st.local.u32 	[%rd1+24], %rd199;
	and.b32  	%r105, %r281, 31;
	and.b32  	%r282, %r281, 224;
	add.s32 	%r283, %r282, -128;
	shr.u32 	%r284, %r283, 5;
	mul.wide.u32 	%rd162, %r284, 4;
	sub.s64 	%rd57, %rd1, %rd162;
	ld.local.u32 	%r353, [%rd57+24];
	ld.local.u32 	%r354, [%rd57+20];
	setp.eq.s32 	%p87, %r105, 0;
	@%p87 bra 	$L__BB1_101;
	shf.l.wrap.b32 	%r353, %r354, %r353, %r105;
	ld.local.u32 	%r285, [%rd57+16];
	shf.l.wrap.b32 	%r354, %r285, %r354, %r105;
$L__BB1_101:
	shr.u32 	%r286, %r353, 30;
	shf.l.wrap.b32 	%r287, %r354, %r353, 2;
	shl.b32 	%r288, %r354, 2;
	shr.u32 	%r289, %r287, 31;
	add.s32 	%r290, %r289, %r286;
	neg.s32 	%r291, %r290;
	setp.lt.s32 	%p88, %r101, 0;
	selp.b32 	%r355, %r291, %r290, %p88;
	xor.b32  	%r292, %r287, %r101;
	shr.s32 	%r293, %r287, 31;
	xor.b32  	%r294, %r293, %r287;
	xor.b32  	%r295, %r293, %r288;
	cvt.u64.u32 	%rd163, %r294;
	shl.b64 	%rd164, %rd163, 32;
	cvt.u64.u32 	%rd165, %r295;
	or.b64  	%rd166, %rd164, %rd165;
	cvt.rn.f64.s64 	%fd226, %rd166;
	mul.f64 	%fd227, %fd226, 0d3BF921FB54442D19;
	cvt.rn.f32.f64 	%f165, %fd227;
	neg.f32 	%f166, %f165;
	setp.lt.s32 	%p89, %r292, 0;
	selp.f32 	%f207, %f166, %f165, %p89;
$L__BB1_102:
	setp.ltu.f32 	%p90, %f29, 0f47CE4780;
	add.s32 	%r297, %r355, 1;
	mul.rn.f32 	%f168, %f207, %f207;
	and.b32  	%r298, %r355, 1;
	setp.eq.b32 	%p91, %r298, 1;
	selp.f32 	%f169, %f207, 0f3F800000, %p91;
	fma.rn.f32 	%f170, %f168, %f169, 0f00000000;
	fma.rn.f32 	%f171, %f168, 0f37CBAC00, 0fBAB607ED;
	selp.f32 	%f172, 0fB94D4153, %f171, %p91;
	selp.f32 	%f173, 0f3C0885E4, 0f3D2AAABB, %p91;
	fma.rn.f32 	%f174, %f172, %f168, %f173;
	selp.f32 	%f175, 0fBE2AAAA8, 0fBEFFFFFF, %p91;
	fma.rn.f32 	%f176, %f174, %f168, %f175;
	fma.rn.f32 	%f177, %f176, %f170, %f169;
	and.b32  	%r299, %r297, 2;
	setp.eq.s32 	%p92, %r299, 0;
	mov.f32 	%f178, 0f00000000;
	sub.f32 	%f179, %f178, %f177;
	selp.f32 	%f33, %f177, %f179, %p92;
	@%p90 bra 	$L__BB1_110;
	setp.neu.f32 	%p93, %f29, 0f7F800000;
	@%p93 bra 	$L__BB1_105;
	mov.f32 	%f182, 0f00000000;
	mul.rn.f32 	%f208, %f27, %f182;
	mov.b32 	%r359, 0;
	bra.uni 	$L__BB1_110;
$L__BB1_105:
	mov.b32 	%r114, %f27;
	shl.b32 	%r301, %r114, 8;
	or.b32  	%r115, %r301, -2147483648;
	mov.b64 	%rd202, 0;
	mov.b32 	%r356, 0;
	mov.u64 	%rd200, __cudart_i2opi_f;
	mov.u64 	%rd201, %rd1;
$L__BB1_106:
	.pragma "nounroll";
	ld.global.nc.u32 	%r302, [%rd200];
	mad.wide.u32 	%rd169, %r302, %r115, %rd202;
	shr.u64 	%rd202, %rd169, 32;
	st.local.u32 	[%rd201], %rd169;
	add.s32 	%r356, %r356, 1;
	add.s64 	%rd201, %rd201, 4;
	add.s64 	%rd200, %rd200, 4;
	setp.ne.s32 	%p94, %r356, 6;
	@%p94 bra 	$L__BB1_106;
	shr.u32 	%r303, %r114, 23;
	st.local.u32 	[%rd1+24], %rd202;
	and.b32  	%r118, %r303, 31;
	and.b32  	%r304, %r303, 224;
	add.s32 	%r305, %r304, -128;
	shr.u32 	%r306, %r305, 5;
	mul.wide.u32 	%rd170, %r306, 4;
	sub.s64 	%rd64, %rd1, %rd170;
	ld.local.u32 	%r357, [%rd64+24];
	ld.local.u32 	%r358, [%rd64+20];
	setp.eq.s32 	%p95, %r118, 0;
	@%p95 bra 	$L__BB1_109;
	shf.l.wrap.b32 	%r357, %r358, %r357, %r118;
	ld.local.u32 	%r307, [%rd64+16];
	shf.l.wrap.b32 	%r358, %r307, %r358, %r118;
$L__BB1_109:
	shr.u32 	%r308, %r357, 30;
	shf.l.wrap.b32 	%r309, %r358, %r357, 2;
	shl.b32 	%r310, %r358, 2;
	shr.u32 	%r311, %r309, 31;
	add.s32 	%r312, %r311, %r308;
	neg.s32 	%r313, %r312;
	setp.lt.s32 	%p96, %r114, 0;
	selp.b32 	%r359, %r313, %r312, %p96;
	xor.b32  	%r314, %r309, %r114;
	shr.s32 	%r315, %r309, 31;
	xor.b32  	%r316, %r315, %r309;
	xor.b32  	%r317, %r315, %r310;
	cvt.u64.u32 	%rd171, %r316;
	shl.b64 	%rd172, %rd171, 32;
	cvt.u64.u32 	%rd173, %r317;
	or.b64  	%rd174, %rd172, %rd173;
	cvt.rn.f64.s64 	%fd228, %rd174;
	mul.f64 	%fd229, %fd228, 0d3BF921FB54442D19;
	cvt.rn.f32.f64 	%f180, %fd229;
	neg.f32 	%f181, %f180;
	setp.lt.s32 	%p97, %r314, 0;
	selp.f32 	%f208, %f181, %f180, %p97;
$L__BB1_110:
	mul.rn.f32 	%f183, %f208, %f208;
	and.b32  	%r319, %r359, 1;
	setp.eq.b32 	%p98, %r319, 1;
	selp.f32 	%f184, 0f3F800000, %f208, %p98;
	fma.rn.f32 	%f185, %f183, %f184, 0f00000000;
	fma.rn.f32 	%f186, %f183, 0f37CBAC00, 0fBAB607ED;
	selp.f32 	%f187, %f186, 0fB94D4153, %p98;
	selp.f32 	%f188, 0f3D2AAABB, 0f3C0885E4, %p98;
	fma.rn.f32 	%f189, %f187, %f183, %f188;
	selp.f32 	%f190, 0fBEFFFFFF, 0fBE2AAAA8, %p98;
	fma.rn.f32 	%f191, %f189, %f183, %f190;
	fma.rn.f32 	%f192, %f191, %f185, %f184;
	and.b32  	%r320, %r359, 2;
	setp.eq.s32 	%p99, %r320, 0;
	mov.f32 	%f193, 0f00000000;
	sub.f32 	%f194, %f193, %f192;
	selp.f32 	%f195, %f192, %f194, %p99;
	mul.f32 	%f196, %f25, %f33;
	mul.f32 	%f197, %f26, %f195;
	sub.f32 	%f198, %f196, %f197;
	mul.f32 	%f199, %f25, %f195;
	fma.rn.f32 	%f200, %f26, %f33, %f199;
	cvta.to.global.u64 	%rd175, %rd66;
	mul.wide.s32 	%rd176, %r1, 8;
	add.s64 	%rd177, %rd175, %rd176;
	st.global.v2.f32 	[%rd177], {%f198, %f200};
$L__BB1_111:
	ret;

}


// ===== COMPILED SASS (sm_100) =====

	.target	sm_100

	.elftype	@"ET_EXEC"


//--------------------- .note.nv.tkinfo           --------------------------
	.section	.note.nv.tkinfo,"",@"SHT_NOTE"
	.sectionflags	@"SHF_NOTE_NV_TKINFO"
	.tkinfo
        /*0018*/ 	.word	0x00000002
        /*0030*/ 	.string	""
        /*0030*/ 	.string	"ptxas"
        /*0030*/ 	.string	"Cuda compilation tools, release 13.0, V13.0.88"
        /*0030*/ 	.string	"Build cuda_13.0.r13.0/compiler.36424714_0"
        /*0030*/ 	.string	"-arch sm_100 -m 64 "



//--------------------- .note.nv.cuinfo           --------------------------
	.section	.note.nv.cuinfo,"",@"SHT_NOTE"
	.sectionflags	@"SHF_NOTE_NV_CUINFO"
        /*0018*/ 	.short	0x0002
        /*001a*/ 	.short	0x0064
        /*001c*/ 	.short	0x0082
	.zero		2


//--------------------- .nv.info                  --------------------------
	.section	.nv.info,"",@"SHT_CUDA_INFO"
	.align	4


	//----- nvinfo : EIATTR_REGCOUNT
	.align		4
        /*0000*/ 	.byte	0x04, 0x2f
        /*0002*/ 	.short	(.L_4 - .L_3)
	.align		4
.L_3:
        /*0004*/ 	.word	index@(_Z13removeCarrier9InputData)
        /*0008*/ 	.word	0x00000026


	//----- nvinfo : EIATTR_FRAME_SIZE
	.align		4
.L_4:
        /*000c*/ 	.byte	0x04, 0x11
        /*000e*/ 	.short	(.L_6 - .L_5)
	.align		4
.L_5:
        /*0010*/ 	.word	index@($__internal_3_$__cuda_sm20_div_rn_f64_full)
        /*0014*/ 	.word	0x00000020


	//----- nvinfo : EIATTR_FRAME_SIZE
	.align		4
.L_6:
        /*0018*/ 	.byte	0x04, 0x11
        /*001a*/ 	.short	(.L_8 - .L_7)
	.align		4
.L_7:
        /*001c*/ 	.word	index@(_Z13removeCarrier9InputData)
        /*0020*/ 	.word	0x00000020


	//----- nvinfo : EIATTR_REGCOUNT
	.align		4
.L_8:
        /*0024*/ 	.byte	0x04, 0x2f
        /*0026*/ 	.short	(.L_10 - .L_9)
	.align		4
.L_9:
        /*0028*/ 	.word	index@(_Z9GPUResamp9InputData)
        /*002c*/ 	.word	0x00000030


	//----- nvinfo : EIATTR_FRAME_SIZE
	.align		4
.L_10:
        /*0030*/ 	.byte	0x04, 0x11
        /*0032*/ 	.short	(.L_12 - .L_11)
	.align		4
.L_11:
        /*0034*/ 	.word	index@($__internal_2_$__cuda_sm3x_div_rn_noftz_f32_slowpath)
        /*0038*/ 	.word	0x00000020


	//----- nvinfo : EIATTR_FRAME_SIZE
	.align		4
.L_12:
        /*003c*/ 	.byte	0x04, 0x11
        /*003e*/ 	.short	(.L_14 - .L_13)
	.align		4
.L_13:
        /*0040*/ 	.word	index@($__internal_1_$__cuda_sm20_div_rn_f64_full)
        /*0044*/ 	.word	0x00000020


	//----- nvinfo : EIATTR_FRAME_SIZE
	.align		4
.L_14:
        /*0048*/ 	.byte	0x04, 0x11
        /*004a*/ 	.short	(.L_16 - .L_15)
	.align		4
.L_15:
        /*004c*/ 	.word	index@($__internal_0_$__cuda_sm20_dblrcp_rn_slowpath_v3)
        /*0050*/ 	.word	0x00000020


	//----- nvinfo : EIATTR_FRAME_SIZE
	.align		4
.L_16:
        /*0054*/ 	.byte	0x04, 0x11
        /*0056*/ 	.short	(.L_18 - .L_17)
	.align		4
.L_17:
        /*0058*/ 	.word	index@(_Z9GPUResamp9InputData)
        /*005c*/ 	.word	0x00000020


	//----- nvinfo : EIATTR_MIN_STACK_SIZE
	.align		4
.L_18:
        /*0060*/ 	.byte	0x04, 0x12
        /*0062*/ 	.short	(.L_20 - .L_19)
	.align		4
.L_19:
        /*0064*/ 	.word	index@(_Z9GPUResamp9InputData)
        /*0068*/ 	.word	0x00000020


	//----- nvinfo : EIATTR_MIN_STACK_SIZE
	.align		4
.L_20:
        /*006c*/ 	.byte	0x04, 0x12
        /*006e*/ 	.short	(.L_22 - .L_21)
	.align		4
.L_21:
        /*0070*/ 	.word	index@(_Z13removeCarrier9InputData)
        /*0074*/ 	.word	0x00000020
.L_22:


//--------------------- .nv.compat                --------------------------
	.section	.nv.compat,"",@"SHT_CUDA_COMPAT_INFO"
	.align	4
        /*0000*/ 	.byte	0x02, 0x09, 0x00, 0x00, 0x02, 0x02, 0x01, 0x00, 0x02, 0x05, 0x05, 0x00, 0x03, 0x07, 0x01, 0x01
        /*0010*/ 	.byte	0x02, 0x03, 0x00, 0x00, 0x02, 0x06, 0x01, 0x00, 0x04, 0x0b, 0x08, 0x00, 0x01, 0x00, 0x00, 0x00
        /*0020*/ 	.byte	0x00, 0x00, 0x00, 0x00


//--------------------- .nv.info._Z9GPUResamp9InputData --------------------------
	.section	.nv.info._Z9GPUResamp9InputData,"",@"SHT_CUDA_INFO"
	.sectionflags	@""
	.align	4


	//----- nvinfo : EIATTR_CUDA_API_VERSION
	.align		4
        /*0000*/ 	.byte	0x04, 0x37
        /*0002*/ 	.short	(.L_24 - .L_23)
.L_23:
        /*0004*/ 	.word	0x00000082


	//----- nvinfo : EIATTR_KPARAM_INFO
	.align		4
.L_24:
        /*0008*/ 	.byte	0x04, 0x17
        /*000a*/ 	.short	(.L_26 - .L_25)
.L_25:
        /*000c*/ 	.word	0x00000000
        /*0010*/ 	.short	0x0000
        /*0012*/ 	.short	0x0000
        /*0014*/ 	.byte	0x00, 0xf0, 0x41, 0x01


	//----- nvinfo : EIATTR_SPARSE_MMA_MASK
	.align		4
.L_26:
        /*0018*/ 	.byte	0x03, 0x50
        /*001a*/ 	.short	0x0000


	//----- nvinfo : EIATTR_MAXREG_COUNT
	.align		4
        /*001c*/ 	.byte	0x03, 0x1b
        /*001e*/ 	.short	0x00ff


	//----- nvinfo : EIATTR_MERCURY_ISA_VERSION
	.align		4
        /*0020*/ 	.byte	0x03, 0x5f
        /*0022*/ 	.short	0x0101


	//----- nvinfo : EIATTR_VRC_CTA_INIT_COUNT
	.align		4
        /*0024*/ 	.byte	0x02, 0x4a
	.zero		1
	.zero		1


	//----- nvinfo : EIATTR_EXIT_INSTR_OFFSETS
	.align		4
        /*0028*/ 	.byte	0x04, 0x1c
        /*002a*/ 	.short	(.L_28 - .L_27)


	//   ....[0]....
.L_27:
        /*002c*/ 	.word	0x000000a0


	//   ....[1]....
        /*0030*/ 	.word	0x00000fb0


	//   ....[2]....
        /*0034*/ 	.word	0x00005020


	//----- nvinfo : EIATTR_CRS_STACK_SIZE
	.align		4
.L_28:
        /*0038*/ 	.byte	0x04, 0x1e
        /*003a*/ 	.short	(.L_30 - .L_29)
.L_29:
        /*003c*/ 	.word	0x00000000


	//----- nvinfo : EIATTR_CBANK_PARAM_SIZE
	.align		4
.L_30:
        /*0040*/ 	.byte	0x03, 0x19
        /*0042*/ 	.short	0x0050


	//----- nvinfo : EIATTR_PARAM_CBANK
	.align		4
        /*0044*/ 	.byte	0x04, 0x0a
        /*0046*/ 	.short	(.L_32 - .L_31)
	.align		4
.L_31:
        /*0048*/ 	.word	index@(.nv.constant0._Z9GPUResamp9InputData)
        /*004c*/ 	.short	0x0380
        /*004e*/ 	.short	0x0050


	//----- nvinfo : EIATTR_SW_WAR
	.align		4
.L_32:
        /*0050*/ 	.byte	0x04, 0x36
        /*0052*/ 	.short	(.L_34 - .L_33)
.L_33:
        /*0054*/ 	.word	0x00000008
.L_34:


//--------------------- .nv.info._Z13removeCarrier9InputData --------------------------
	.section	.nv.info._Z13removeCarrier9InputData,"",@"SHT_CUDA_INFO"
	.sectionflags	@""
	.align	4


	//----- nvinfo : EIATTR_CUDA_API_VERSION
	.align		4
        /*0000*/ 	.byte	0x04, 0x37
        /*0002*/ 	.short	(.L_36 - .L_35)
.L_35:
        /*0004*/ 	.word	0x00000082


	//----- nvinfo : EIATTR_KPARAM_INFO
	.align		4
.L_36:
        /*0008*/ 	.byte	0x04, 0x17
        /*000a*/ 	.short	(.L_38 - .L_37)
.L_37:
        /*000c*/ 	.word	0x00000000
        /*0010*/ 	.short	0x0000
        /*0012*/ 	.short	0x0000
        /*0014*/ 	.byte	0x00, 0xf0, 0x41, 0x01


	//----- nvinfo : EIATTR_SPARSE_MMA_MASK
	.align		4
.L_38:
        /*0018*/ 	.byte	0x03, 0x50
        /*001a*/ 	.short	0x0000


	//----- nvinfo : EIATTR_MAXREG_COUNT
	.align		4
        /*001c*/ 	.byte	0x03, 0x1b
        /*001e*/ 	.short	0x00ff


	//----- nvinfo : EIATTR_MERCURY_ISA_VERSION
	.align		4
        /*0020*/ 	.byte	0x03, 0x5f
        /*0022*/ 	.short	0x0101


	//----- nvinfo : EIATTR_VRC_CTA_INIT_COUNT
	.align		4
        /*0024*/ 	.byte	0x02, 0x4a
	.zero		1
	.zero		1


	//----- nvinfo : EIATTR_EXIT_INSTR_OFFSETS
	.align		4
        /*0028*/ 	.byte	0x04, 0x1c
        /*002a*/ 	.short	(.L_40 - .L_39)


	//   ....[0]....
.L_39:
        /*002c*/ 	.word	0x00000090


	//   ....[1]....
        /*0030*/ 	.word	0x000025d0


	//----- nvinfo : EIATTR_CRS_STACK_SIZE
	.align		4
.L_40:
        /*0034*/ 	.byte	0x04, 0x1e
        /*0036*/ 	.short	(.L_42 - .L_41)
.L_41:
        /*0038*/ 	.word	0x00000000


	//----- nvinfo : EIATTR_CBANK_PARAM_SIZE
	.align		4
.L_42:
        /*003c*/ 	.byte	0x03, 0x19
        /*003e*/ 	.short	0x0050


	//----- nvinfo : EIATTR_PARAM_CBANK
	.align		4
        /*0040*/ 	.byte	0x04, 0x0a
        /*0042*/ 	.short	(.L_44 - .L_43)
	.align		4
.L_43:
        /*0044*/ 	.word	index@(.nv.constant0._Z13removeCarrier9InputData)
        /*0048*/ 	.short	0x0380
        /*004a*/ 	.short	0x0050


	//----- nvinfo : EIATTR_SW_WAR
	.align		4
.L_44:
        /*004c*/ 	.byte	0x04, 0x36
        /*004e*/ 	.short	(.L_46 - .L_45)
.L_45:
        /*0050*/ 	.word	0x00000008
.L_46:


//--------------------- .nv.callgraph             --------------------------
	.section	.nv.callgraph,"",@"SHT_CUDA_CALLGRAPH"
	.align	4
	.sectionentsize	8
	.align		4
        /*0000*/ 	.word	0x00000000
	.align		4
        /*0004*/ 	.word	0xffffffff
	.align		4
        /*0008*/ 	.word	0x00000000
	.align		4
        /*000c*/ 	.word	0xfffffffe
	.align		4
        /*0010*/ 	.word	0x00000000
	.align		4
        /*0014*/ 	.word	0xfffffffd
	.align		4
        /*0018*/ 	.word	0x00000000
	.align		4
        /*001c*/ 	.word	0xfffffffc


//--------------------- .nv.constant3             --------------------------
	.section	.nv.constant3,"a",@progbits
	.align	8
.nv.constant3:
	.type		ind,@object
	.size		ind,(ini - ind)
ind:
	.zero		48
	.type		ini,@object
	.size		ini,(.L_1 - ini)
ini:
	.zero		32
.L_1:


//--------------------- .nv.constant4             --------------------------
	.section	.nv.constant4,"a",@progbits
	.align	8
	.align		8
.nv.constant4:
        /*0000*/ 	.dword	__cudart_i2opi_f


//--------------------- .text._Z9GPUResamp9InputData --------------------------
	.section	.text._Z9GPUResamp9InputData,"ax",@progbits
	.align	128
        .global         _Z9GPUResamp9InputData
        .type           _Z9GPUResamp9InputData,@function
        .size           _Z9GPUResamp9InputData,(.L_x_155 - _Z9GPUResamp9InputData)
        .other          _Z9GPUResamp9InputData,@"STO_CUDA_ENTRY STV_DEFAULT"
_Z9GPUResamp9InputData:
.text._Z9GPUResamp9InputData:
[----:B------:R-:W0:Y:S01]  /*0000*/  LDC R1, c[0x0][0x37c] ;  /* 0x0000df00ff017b82 */ /* 0x000e220000000800 */
[----:B------:R-:W1:Y:S07]  /*0010*/  S2R R5, SR_CTAID.X ;  /* 0x0000000000057919 */ /* 0x000e6e0000002500 */
[----:B------:R-:W2:Y:S01]  /*0020*/  LDC R20, c[0x3][0x38] ;  /* 0x00c00e00ff147b82 */ /* 0x000ea20000000800 */
[----:B------:R-:W1:Y:S01]  /*0030*/  LDCU UR4, c[0x0][0x360] ;  /* 0x00006c00ff0477ac */ /* 0x000e620008000800 */
[----:B0-----:R-:W-:Y:S01]  /*0040*/  VIADD R1, R1, 0xffffffe0 ;  /* 0xffffffe001017836 */ /* 0x001fe20000000000 */
[----:B------:R-:W1:Y:S01]  /*0050*/  S2R R0, SR_TID.X ;  /* 0x0000000000007919 */ /* 0x000e620000002100 */
[----:B------:R-:W2:Y:S01]  /*0060*/  LDCU UR5, c[0x3][0x48] ;  /* 0x00c00900ff0577ac */ /* 0x000ea20008000800 */
[----:B-1----:R-:W-:-:S02]  /*0070*/  IMAD R5, R5, UR4, R0 ;  /* 0x0000000405057c24 */ /* 0x002fc4000f8e0200 */
[----:B--2---:R-:W-:-:S05]  /*0080*/  IMAD R0, R20, UR5, RZ ;  /* 0x0000000514007c24 */ /* 0x004fca000f8e02ff */
[----:B------:R-:W-:-:S13]  /*0090*/  ISETP.GE.AND P0, PT, R5, R0, PT ;  /* 0x000000000500720c */ /* 0x000fda0003f06270 */
[----:B------:R-:W-:Y:S05]  /*00a0*/  @P0 EXIT ;  /* 0x000000000000094d */ /* 0x000fea0003800000 */
[----:B------:R-:W0:Y:S01]  /*00b0*/  LDC.64 R6, c[0x0][0x3a0] ;  /* 0x0000e800ff067b82 */ /* 0x000e220000000a00 */
[----:B------:R-:W0:Y:S01]  /*00c0*/  LDCU.64 UR6, c[0x0][0x358] ;  /* 0x00006b00ff0677ac */ /* 0x000e220008000a00 */
[----:B------:R-:W-:Y:S01]  /*00d0*/  IABS R9, R20 ;  /* 0x0000001400097213 */ /* 0x000fe20000000000 */
[----:B------:R-:W1:Y:S01]  /*00e0*/  LDCU UR4, c[0x3][0x40] ;  /* 0x00c00800ff0477ac */ /* 0x000e620008000800 */
[----:B0-----:R-:W2:Y:S02]  /*00f0*/  LDG.E.64 R24, desc[UR6][R6.64] ;  /* 0x0000000606187981 */ /* 0x001ea4000c1e1b00 */
[----:B------:R-:W0:Y:S08]  /*0100*/  I2F.RP R0, R9 ;  /* 0x0000000900007306 */ /* 0x000e300000209400 */
[----:B0-----:R-:W0:Y:S02]  /*0110*/  MUFU.RCP R0, R0 ;  /* 0x0000000000007308 */ /* 0x001e240000001000 */
[----:B0-----:R-:W-:-:S06]  /*0120*/  VIADD R2, R0, 0xffffffe ;  /* 0x0ffffffe00027836 */ /* 0x001fcc0000000000 */
[----:B------:R0:W3:Y:S02]  /*0130*/  F2I.FTZ.U32.TRUNC.NTZ R3, R2 ;  /* 0x0000000200037305 */ /* 0x0000e4000021f000 */
[----:B0-----:R-:W-:Y:S02]  /*0140*/  IMAD.MOV.U32 R2, RZ, RZ, RZ ;  /* 0x000000ffff027224 */ /* 0x001fe400078e00ff */
[----:B---3--:R-:W-:-:S04]  /*0150*/  IMAD.MOV R4, RZ, RZ, -R3 ;  /* 0x000000ffff047224 */ /* 0x008fc800078e0a03 */
[----:B------:R-:W-:Y:S01]  /*0160*/  IMAD R11, R4, R9, RZ ;  /* 0x00000009040b7224 */ /* 0x000fe200078e02ff */
[----:B------:R-:W-:-:S03]  /*0170*/  IABS R4, R5 ;  /* 0x0000000500047213 */ /* 0x000fc60000000000 */
[----:B------:R-:W-:-:S06]  /*0180*/  IMAD.HI.U32 R3, R3, R11, R2 ;  /* 0x0000000b03037227 */ /* 0x000fcc00078e0002 */
[----:B------:R-:W-:-:S04]  /*0190*/  IMAD.HI.U32 R3, R3, R4, RZ ;  /* 0x0000000403037227 */ /* 0x000fc800078e00ff */
[----:B------:R-:W-:-:S04]  /*01a0*/  IMAD.MOV R0, RZ, RZ, -R3 ;  /* 0x000000ffff007224 */ /* 0x000fc800078e0a03 */
[----:B------:R-:W-:-:S05]  /*01b0*/  IMAD R0, R9, R0, R4 ;  /* 0x0000000009007224 */ /* 0x000fca00078e0204 */
[----:B------:R-:W-:-:S13]  /*01c0*/  ISETP.GT.U32.AND P1, PT, R9, R0, PT ;  /* 0x000000000900720c */ /* 0x000fda0003f24070 */
[----:B------:R-:W-:Y:S01]  /*01d0*/  @!P1 IMAD.IADD R0, R0, 0x1, -R9 ;  /* 0x0000000100009824 */ /* 0x000fe200078e0a09 */
[----:B------:R-:W-:Y:S02]  /*01e0*/  @!P1 IADD3 R3, PT, PT, R3, 0x1, RZ ;  /* 0x0000000103039810 */ /* 0x000fe40007ffe0ff */
[----:B------:R-:W-:Y:S02]  /*01f0*/  ISETP.NE.AND P1, PT, R20, RZ, PT ;  /* 0x000000ff1400720c */ /* 0x000fe40003f25270 */
[----:B------:R-:W-:Y:S02]  /*0200*/  ISETP.GE.U32.AND P0, PT, R0, R9, PT ;  /* 0x000000090000720c */ /* 0x000fe40003f06070 */
[----:B------:R-:W-:Y:S02]  /*0210*/  CS2R R8, SRZ ;  /* 0x0000000000087805 */ /* 0x000fe4000001ff00 */
[----:B------:R-:W-:-:S04]  /*0220*/  LOP3.LUT R0, R5, R20, RZ, 0x3c, !PT ;  /* 0x0000001405007212 */ /* 0x000fc800078e3cff */
[----:B------:R-:W-:-:S05]  /*0230*/  ISETP.GE.AND P2, PT, R0, RZ, PT ;  /* 0x000000ff0000720c */ /* 0x000fca0003f46270 */
[----:B------:R-:W-:-:S08]  /*0240*/  @P0 VIADD R3, R3, 0x1 ;  /* 0x0000000103030836 */ /* 0x000fd00000000000 */
[----:B------:R-:W-:Y:S01]  /*0250*/  @!P2 IMAD.MOV R3, RZ, RZ, -R3 ;  /* 0x000000ffff03a224 */ /* 0x000fe200078e0a03 */
[----:B------:R-:W-:-:S05]  /*0260*/  @!P1 LOP3.LUT R3, RZ, R20, RZ, 0x33, !PT ;  /* 0x00000014ff039212 */ /* 0x000fca00078e33ff */
[----:B------:R-:W-:Y:S02]  /*0270*/  IMAD.MOV R2, RZ, RZ, -R3 ;  /* 0x000000ffff027224 */ /* 0x000fe400078e0a03 */
[----:B-1----:R-:W-:Y:S02]  /*0280*/  VIADD R0, R3, UR4 ;  /* 0x0000000403007c36 */ /* 0x002fe40008000000 */
[----:B------:R-:W-:Y:S02]  /*0290*/  IMAD R20, R20, R2, R5 ;  /* 0x0000000214147224 */ /* 0x000fe400078e0205 */
[----:B------:R-:W-:Y:S02]  /*02a0*/  VIADD R2, R0, 0x1 ;  /* 0x0000000100027836 */ /* 0x000fe40000000000 */
[----:B------:R-:W-:-:S04]  /*02b0*/  VIADD R26, R20, 0x1 ;  /* 0x00000001141a7836 */ /* 0x000fc80000000000 */
[----:B------:R-:W0:Y:S08]  /*02c0*/  I2F.F64 R2, R2 ;  /* 0x0000000200027312 */ /* 0x000e300000201c00 */
[----:B------:R-:W1:Y:S01]  /*02d0*/  I2F.F64 R26, R26 ;  /* 0x0000001a001a7312 */ /* 0x000e620000201c00 */
[----:B--2---:R-:W-:-:S14]  /*02e0*/  DSETP.GE.AND P0, PT, R24, RZ, PT ;  /* 0x000000ff1800722a */ /* 0x004fdc0003f06000 */
[----:B01----:R-:W-:Y:S05]  /*02f0*/  @!P0 BRA `(.L_x_0) ;  /* 0x0000000400488947 */ /* 0x003fea0003800000 */
[----:B------:R-:W2:Y:S02]  /*0300*/  LDG.E.64 R18, desc[UR6][R6.64+0x8] ;  /* 0x0000080606127981 */ /* 0x000ea4000c1e1b00 */
[----:B--2---:R-:W-:-:S14]  /*0310*/  DSETP.GE.AND P0, PT, R18, RZ, PT ;  /* 0x000000ff1200722a */ /* 0x004fdc0003f06000 */
[----:B------:R-:W-:Y:S05]  /*0320*/  @!P0 BRA `(.L_x_0) ;  /* 0x00000004003c8947 */ /* 0x000fea0003800000 */
[----:B------:R-:W2:Y:S04]  /*0330*/  LDG.E.64 R22, desc[UR6][R6.64+0x20] ;  /* 0x0000200606167981 */ /* 0x000ea8000c1e1b00 */
[----:B------:R-:W3:Y:S04]  /*0340*/  LDG.E.64 R8, desc[UR6][R6.64+0x10] ;  /* 0x0000100606087981 */ /* 0x000ee8000c1e1b00 */
[----:B------:R0:W5:Y:S04]  /*0350*/  LDG.E.64 R16, desc[UR6][R6.64+0x18] ;  /* 0x0000180606107981 */ /* 0x000168000c1e1b00 */
[----:B------:R0:W5:Y:S01]  /*0360*/  LDG.E.64 R14, desc[UR6][R6.64+0x28] ;  /* 0x00002806060e7981 */ /* 0x000162000c1e1b00 */
[----:B------:R-:W-:Y:S01]  /*0370*/  MOV R10, 0x1 ;  /* 0x00000001000a7802 */ /* 0x000fe20000000f00 */
[----:B------:R-:W-:Y:S01]  /*0380*/  BSSY.RECONVERGENT B0, `(.L_x_1) ;  /* 0x0000017000007945 */ /* 0x000fe20003800200 */
[----:B--2---:R-:W1:Y:S01]  /*0390*/  MUFU.RCP64H R11, R23 ;  /* 0x00000017000b7308 */ /* 0x004e620000001800 */
[----:B---3--:R-:W-:-:S10]  /*03a0*/  DADD R28, R2, -R8 ;  /* 0x00000000021c7229 */ /* 0x008fd40000000808 */
[----:B------:R-:W-:Y:S01]  /*03b0*/  FSETP.GEU.AND P1, PT, |R29|, 6.5827683646048100446e-37, PT ;  /* 0x036000001d00780b */ /* 0x000fe20003f2e200 */
[----:B-1----:R-:W-:-:S08]  /*03c0*/  DFMA R12, -R22, R10, 1 ;  /* 0x3ff00000160c742b */ /* 0x002fd0000000010a */
[----:B------:R-:W-:-:S08]  /*03d0*/  DFMA R12, R12, R12, R12 ;  /* 0x0000000c0c0c722b */ /* 0x000fd0000000000c */
[----:B------:R-:W-:-:S08]  /*03e0*/  DFMA R12, R10, R12, R10 ;  /* 0x0000000c0a0c722b */ /* 0x000fd0000000000a */
[----:B------:R-:W-:-:S08]  /*03f0*/  DFMA R10, -R22, R12, 1 ;  /* 0x3ff00000160a742b */ /* 0x000fd0000000010c */
[----:B------:R-:W-:-:S08]  /*0400*/  DFMA R10, R12, R10, R12 ;  /* 0x0000000a0c0a722b */ /* 0x000fd0000000000c */
[----:B------:R-:W-:-:S08]  /*0410*/  DMUL R12, R28, R10 ;  /* 0x0000000a1c0c7228 */ /* 0x000fd00000000000 */
[----:B------:R-:W-:-:S08]  /*0420*/  DFMA R8, -R22, R12, R28 ;  /* 0x0000000c1608722b */ /* 0x000fd0000000011c */
[----:B------:R-:W-:-:S10]  /*0430*/  DFMA R12, R10, R8, R12 ;  /* 0x000000080a0c722b */ /* 0x000fd4000000000c */
[----:B------:R-:W-:-:S05]  /*0440*/  FFMA R4, RZ, R23, R13 ;  /* 0x00000017ff047223 */ /* 0x000fca000000000d */
[----:B------:R-:W-:-:S13]  /*0450*/  FSETP.GT.AND P0, PT, |R4|, 1.469367938527859385e-39, PT ;  /* 0x001000000400780b */ /* 0x000fda0003f04200 */
[----:B0-----:R-:W-:Y:S05]  /*0460*/  @P0 BRA P1, `(.L_x_2) ;  /* 0x0000000000200947 */ /* 0x001fea0000800000 */
[----:B------:R-:W-:Y:S01]  /*0470*/  IMAD.MOV.U32 R10, RZ, RZ, R28 ;  /* 0x000000ffff0a7224 */ /* 0x000fe200078e001c */
[----:B------:R-:W-:Y:S01]  /*0480*/  MOV R6, 0x4d0 ;  /* 0x000004d000067802 */ /* 0x000fe20000000f00 */
[----:B------:R-:W-:Y:S02]  /*0490*/  IMAD.MOV.U32 R9, RZ, RZ, R29 ;  /* 0x000000ffff097224 */ /* 0x000fe400078e001d */
[----:B------:R-:W-:Y:S02]  /*04a0*/  IMAD.MOV.U32 R7, RZ, RZ, R22 ;  /* 0x000000ffff077224 */ /* 0x000fe400078e0016 */
[----:B------:R-:W-:-:S07]  /*04b0*/  IMAD.MOV.U32 R8, RZ, RZ, R23 ;  /* 0x000000ffff087224 */ /* 0x000fce00078e0017 */
[----:B-----5:R-:W-:Y:S05]  /*04c0*/  CALL.REL.NOINC `($__internal_1_$__cuda_sm20_div_rn_f64_full) ;  /* 0x0000004c00747944 */ /* 0x020fea0003c00000 */
[----:B------:R-:W-:Y:S02]  /*04d0*/  IMAD.MOV.U32 R12, RZ, RZ, R8 ;  /* 0x000000ffff0c7224 */ /* 0x000fe400078e0008 */
[----:B------:R-:W-:-:S07]  /*04e0*/  IMAD.MOV.U32 R13, RZ, RZ, R7 ;  /* 0x000000ffff0d7224 */ /* 0x000fce00078e0007 */
.L_x_2:
[----:B------:R-:W-:Y:S05]  /*04f0*/  BSYNC.RECONVERGENT B0 ;  /* 0x0000000000007941 */ /* 0x000fea0003800200 */
.L_x_1:
[----:B-----5:R-:W0:Y:S01]  /*0500*/  MUFU.RCP64H R7, R15 ;  /* 0x0000000f00077308 */ /* 0x020e220000001800 */
[----:B------:R-:W-:Y:S01]  /*0510*/  MOV R6, 0x1 ;  /* 0x0000000100067802 */ /* 0x000fe20000000f00 */
[----:B------:R-:W-:Y:S01]  /*0520*/  DADD R16, R26, -R16 ;  /* 0x000000001a107229 */ /* 0x000fe20000000810 */
[----:B------:R-:W-:Y:S09]  /*0530*/  BSSY.RECONVERGENT B0, `(.L_x_3) ;  /* 0x0000014000007945 */ /* 0x000ff20003800200 */
[----:B------:R-:W-:Y:S01]  /*0540*/  FSETP.GEU.AND P1, PT, |R17|, 6.5827683646048100446e-37, PT ;  /* 0x036000001100780b */ /* 0x000fe20003f2e200 */
[----:B0-----:R-:W-:-:S08]  /*0550*/  DFMA R8, -R14, R6, 1 ;  /* 0x3ff000000e08742b */ /* 0x001fd00000000106 */
        /* <DEDUP_REMOVED lines=9> */
[----:B------:R-:W-:Y:S05]  /*05f0*/  @P0 BRA P1, `(.L_x_4) ;  /* 0x00000000001c0947 */ /* 0x000fea0000800000 */
[----:B------:R-:W-:Y:S01]  /*0600*/  IMAD.MOV.U32 R10, RZ, RZ, R16 ;  /* 0x000000ffff0a7224 */ /* 0x000fe200078e0010 */
[----:B------:R-:W-:Y:S01]  /*0610*/  MOV R6, 0x660 ;  /* 0x0000066000067802 */ /* 0x000fe20000000f00 */
[----:B------:R-:W-:Y:S02]  /*0620*/  IMAD.MOV.U32 R9, RZ, RZ, R17 ;  /* 0x000000ffff097224 */ /* 0x000fe400078e0011 */
[----:B------:R-:W-:Y:S02]  /*0630*/  IMAD.MOV.U32 R7, RZ, RZ, R14 ;  /* 0x000000ffff077224 */ /* 0x000fe400078e000e */
[----:B------:R-:W-:-:S07]  /*0640*/  IMAD.MOV.U32 R8, RZ, RZ, R15 ;  /* 0x000000ffff087224 */ /* 0x000fce00078e000f */
[----:B------:R-:W-:Y:S05]  /*0650*/  CALL.REL.NOINC `($__internal_1_$__cuda_sm20_div_rn_f64_full) ;  /* 0x0000004c00107944 */ /* 0x000fea0003c00000 */
[----:B------:R-:W-:-:S07]  /*0660*/  IMAD.MOV.U32 R6, RZ, RZ, R8 ;  /* 0x000000ffff067224 */ /* 0x000fce00078e0008 */
.L_x_4:
[----:B------:R-:W-:Y:S05]  /*0670*/  BSYNC.RECONVERGENT B0 ;  /* 0x0000000000007941 */ /* 0x000fea0003800200 */
.L_x_3:
[----:B------:R-:W0:Y:S01]  /*0680*/  F2I.F64.TRUNC R4, R18 ;  /* 0x0000001200047311 */ /* 0x000e22000030d100 */
[----:B------:R-:W-:Y:S01]  /*0690*/  CS2R R8, SRZ ;  /* 0x0000000000087805 */ /* 0x000fe2000001ff00 */
[----:B------:R-:W-:Y:S01]  /*06a0*/  IMAD.MOV.U32 R10, RZ, RZ, 0x0 ;  /* 0x00000000ff0a7424 */ /* 0x000fe200078e00ff */
[----:B------:R-:W-:Y:S01]  /*06b0*/  MOV R11, 0x3ff00000 ;  /* 0x3ff00000000b7802 */ /* 0x000fe20000000f00 */
[----:B------:R-:W-:Y:S01]  /*06c0*/  UMOV UR4, URZ ;  /* 0x000000ff00047c82 */ /* 0x000fe20008000000 */
[----:B0-----:R-:W-:-:S07]  /*06d0*/  VIADD R21, R4, 0x1 ;  /* 0x0000000104157836 */ /* 0x001fce0000000000 */
.L_x_6:
[----:B------:R-:W-:Y:S02]  /*06e0*/  IMAD.MOV.U32 R4, RZ, RZ, RZ ;  /* 0x000000ffff047224 */ /* 0x000fe400078e00ff */
[----:B------:R-:W-:Y:S02]  /*06f0*/  IMAD.MOV.U32 R14, RZ, RZ, 0x0 ;  /* 0x00000000ff0e7424 */ /* 0x000fe400078e00ff */
[----:B------:R-:W-:-:S07]  /*0700*/  IMAD.MOV.U32 R15, RZ, RZ, 0x3ff00000 ;  /* 0x3ff00000ff0f7424 */ /* 0x000fce00078e00ff */
.L_x_5:
[----:B------:R-:W0:Y:S01]  /*0710*/  LDC.64 R22, c[0x0][0x3a0] ;  /* 0x0000e800ff167b82 */ /* 0x000e220000000a00 */
[----:B------:R-:W-:-:S04]  /*0720*/  IMAD R16, R21, UR4, R4 ;  /* 0x0000000415107c24 */ /* 0x000fc8000f8e0204 */
[----:B------:R-:W-:-:S04]  /*0730*/  VIADD R17, R16, 0x6 ;  /* 0x0000000610117836 */ /* 0x000fc80000000000 */
[----:B0-----:R-:W-:-:S06]  /*0740*/  IMAD.WIDE R22, R17, 0x8, R22 ;  /* 0x0000000811167825 */ /* 0x001fcc00078e0216 */
[----:B------:R-:W2:Y:S01]  /*0750*/  LDG.E.64 R22, desc[UR6][R22.64] ;  /* 0x0000000616167981 */ /* 0x000ea2000c1e1b00 */
[----:B------:R-:W-:Y:S01]  /*0760*/  VIADD R4, R4, 0x1 ;  /* 0x0000000104047836 */ /* 0x000fe20000000000 */
[C---:B------:R-:W-:Y:S02]  /*0770*/  DMUL R16, R14.reuse, R10 ;  /* 0x0000000a0e107228 */ /* 0x040fe40000000000 */
[----:B------:R-:W-:Y:S01]  /*0780*/  DMUL R14, R14, R6 ;  /* 0x000000060e0e7228 */ /* 0x000fe20000000000 */
[----:B------:R-:W0:Y:S02]  /*0790*/  I2F.F64.U32 R28, R4 ;  /* 0x00000004001c7312 */ /* 0x000e240000201800 */
[----:B0-----:R-:W-:-:S03]  /*07a0*/  DSETP.GE.AND P0, PT, R18, R28, PT ;  /* 0x0000001c1200722a */ /* 0x001fc60003f06000 */
[----:B--2---:R-:W-:-:S11]  /*07b0*/  DFMA R8, R16, R22, R8 ;  /* 0x000000161008722b */ /* 0x004fd60000000008 */
[----:B------:R-:W-:Y:S05]  /*07c0*/  @P0 BRA `(.L_x_5) ;  /* 0xfffffffc00d00947 */ /* 0x000fea000383ffff */
[----:B------:R-:W-:Y:S01]  /*07d0*/  UIADD3 UR4, UPT, UPT, UR4, 0x1, URZ ;  /* 0x0000000104047890 */ /* 0x000fe2000fffe0ff */
[----:B------:R-:W-:-:S08]  /*07e0*/  DMUL R10, R10, R12 ;  /* 0x0000000c0a0a7228 */ /* 0x000fd00000000000 */
[----:B------:R-:W0:Y:S02]  /*07f0*/  I2F.F64.U32 R14, UR4 ;  /* 0x00000004000e7d12 */ /* 0x000e240008201800 */
[----:B0-----:R-:W-:-:S14]  /*0800*/  DSETP.GE.AND P0, PT, R24, R14, PT ;  /* 0x0000000e1800722a */ /* 0x001fdc0003f06000 */
[----:B------:R-:W-:Y:S05]  /*0810*/  @P0 BRA `(.L_x_6) ;  /* 0xfffffffc00b00947 */ /* 0x000fea000383ffff */
.L_x_0:
[----:B------:R-:W0:Y:S08]  /*0820*/  LDC.64 R6, c[0x0][0x390] ;  /* 0x0000e400ff067b82 */ /* 0x000e300000000a00 */
[----:B------:R-:W1:Y:S01]  /*0830*/  LDC.64 R10, c[0x0][0x3a8] ;  /* 0x0000ea00ff0a7b82 */ /* 0x000e620000000a00 */
[----:B0-----:R-:W-:-:S06]  /*0840*/  IMAD.WIDE R6, R5, 0x4, R6 ;  /* 0x0000000405067825 */ /* 0x001fcc00078e0206 */
[----:B------:R-:W2:Y:S04]  /*0850*/  LDG.E R6, desc[UR6][R6.64] ;  /* 0x0000000606067981 */ /* 0x000ea8000c1e1900 */
[----:B-1----:R-:W3:Y:S01]  /*0860*/  LDG.E.64 R28, desc[UR6][R10.64] ;  /* 0x000000060a1c7981 */ /* 0x002ee2000c1e1b00 */
[----:B--2---:R-:W0:Y:S01]  /*0870*/  F2F.F64.F32 R24, R6 ;  /* 0x0000000600187310 */ /* 0x004e220000201800 */
[----:B---3--:R-:W-:Y:S02]  /*0880*/  DSETP.GE.AND P0, PT, R28, RZ, PT ;  /* 0x000000ff1c00722a */ /* 0x008fe40003f06000 */
[----:B0-----:R-:W-:Y:S01]  /*0890*/  DADD R24, R24, R8 ;  /* 0x0000000018187229 */ /* 0x001fe20000000008 */
[----:B------:R-:W-:-:S11]  /*08a0*/  CS2R R8, SRZ ;  /* 0x0000000000087805 */ /* 0x000fd6000001ff00 */
[----:B------:R-:W-:Y:S05]  /*08b0*/  @!P0 BRA `(.L_x_7) ;  /* 0x0000000400488947 */ /* 0x000fea0003800000 */
        /* <DEDUP_REMOVED lines=31> */
.L_x_9:
[----:B------:R-:W-:Y:S05]  /*0ab0*/  BSYNC.RECONVERGENT B0 ;  /* 0x0000000000007941 */ /* 0x000fea0003800200 */
.L_x_8:
        /* <DEDUP_REMOVED lines=23> */
.L_x_11:
[----:B------:R-:W-:Y:S05]  /*0c30*/  BSYNC.RECONVERGENT B0 ;  /* 0x0000000000007941 */ /* 0x000fea0003800200 */
.L_x_10:
[----:B------:R-:W0:Y:S01]  /*0c40*/  F2I.F64.TRUNC R4, R18 ;  /* 0x0000001200047311 */ /* 0x000e22000030d100 */
[----:B------:R-:W-:Y:S01]  /*0c50*/  CS2R R8, SRZ ;  /* 0x0000000000087805 */ /* 0x000fe2000001ff00 */
[----:B------:R-:W-:Y:S01]  /*0c60*/  IMAD.MOV.U32 R10, RZ, RZ, 0x0 ;  /* 0x00000000ff0a7424 */ /* 0x000fe200078e00ff */
[----:B------:R-:W-:Y:S01]  /*0c70*/  MOV R11, 0x3ff00000 ;  /* 0x3ff00000000b7802 */ /* 0x000fe20000000f00 */
[----:B------:R-:W-:Y:S01]  /*0c80*/  UMOV UR4, URZ ;  /* 0x000000ff00047c82 */ /* 0x000fe20008000000 */
[----:B0-----:R-:W-:-:S07]  /*0c90*/  VIADD R21, R4, 0x1 ;  /* 0x0000000104157836 */ /* 0x001fce0000000000 */
.L_x_13:
[----:B------:R-:W-:Y:S02]  /*0ca0*/  IMAD.MOV.U32 R4, RZ, RZ, RZ ;  /* 0x000000ffff047224 */ /* 0x000fe400078e00ff */
[----:B------:R-:W-:Y:S02]  /*0cb0*/  IMAD.MOV.U32 R14, RZ, RZ, 0x0 ;  /* 0x00000000ff0e7424 */ /* 0x000fe400078e00ff */
[----:B------:R-:W-:-:S07]  /*0cc0*/  IMAD.MOV.U32 R15, RZ, RZ, 0x3ff00000 ;  /* 0x3ff00000ff0f7424 */ /* 0x000fce00078e00ff */
.L_x_12:
        /* <DEDUP_REMOVED lines=17> */
.L_x_7:
[----:B------:R-:W0:Y:S01]  /*0de0*/  LDC.64 R6, c[0x0][0x398] ;  /* 0x0000e600ff067b82 */ /* 0x000e220000000a00 */
[----:B------:R-:W1:Y:S01]  /*0df0*/  I2F.F64 R10, R0 ;  /* 0x00000000000a7312 */ /* 0x000e620000201c00 */
[----:B------:R-:W2:Y:S01]  /*0e00*/  LDCU UR4, c[0x3][0x30] ;  /* 0x00c00600ff0477ac */ /* 0x000ea20008000800 */
[----:B0-----:R-:W-:-:S06]  /*0e10*/  IMAD.WIDE R6, R5, 0x4, R6 ;  /* 0x0000000405067825 */ /* 0x001fcc00078e0206 */
[----:B------:R-:W3:Y:S01]  /*0e20*/  LDG.E R6, desc[UR6][R6.64] ;  /* 0x0000000606067981 */ /* 0x000ee2000c1e1900 */
[----:B------:R-:W-:Y:S01]  /*0e30*/  I2F.F64 R20, R20 ;  /* 0x0000001400147312 */ /* 0x000fe20000201c00 */
[----:B-1----:R-:W-:Y:S01]  /*0e40*/  DADD R10, R24, R10 ;  /* 0x00000000180a7229 */ /* 0x002fe2000000000a */
[----:B--2---:R-:W-:Y:S01]  /*0e50*/  UIADD3 UR4, UPT, UPT, UR4, -0x4, URZ ;  /* 0xfffffffc04047890 */ /* 0x004fe2000fffe0ff */
[----:B------:R-:W-:Y:S05]  /*0e60*/  BSSY.RECONVERGENT B0, `(.L_x_14) ;  /* 0x0000011000007945 */ /* 0x000fea0003800200 */
[----:B------:R-:W0:Y:S02]  /*0e70*/  F2I.F64.FLOOR R4, R10 ;  /* 0x0000000a00047311 */ /* 0x000e240000305100 */
[----:B0-----:R-:W-:-:S06]  /*0e80*/  ISETP.GE.AND P0, PT, R4, UR4, PT ;  /* 0x0000000404007c0c */ /* 0x001fcc000bf06270 */
[----:B------:R-:W0:Y:S02]  /*0e90*/  I2F.F64 R14, R4 ;  /* 0x00000004000e7312 */ /* 0x000e240000201c00 */
[----:B0-----:R-:W-:-:S06]  /*0ea0*/  DADD R14, R10, -R14 ;  /* 0x000000000a0e7229 */ /* 0x001fcc000000080e */
[----:B---3--:R-:W0:Y:S02]  /*0eb0*/  F2F.F64.F32 R18, R6 ;  /* 0x0000000600127310 */ /* 0x008e240000201800 */
[----:B0-----:R-:W-:-:S08]  /*0ec0*/  DADD R18, R18, R8 ;  /* 0x0000000012127229 */ /* 0x001fd00000000008 */
[----:B------:R-:W-:-:S06]  /*0ed0*/  DADD R16, R18, R20 ;  /* 0x0000000012107229 */ /* 0x000fcc0000000014 */
[----:B------:R-:W0:Y:S02]  /*0ee0*/  F2I.F64.FLOOR R0, R16 ;  /* 0x0000001000007311 */ /* 0x000e240000305100 */
[----:B0-----:R-:W-:-:S04]  /*0ef0*/  VIMNMX R6, PT, PT, R4, R0, PT ;  /* 0x0000000004067248 */ /* 0x001fc80003fe0100 */
[----:B------:R-:W-:-:S13]  /*0f00*/  ISETP.LT.OR P0, PT, R6, 0x4, P0 ;  /* 0x000000040600780c */ /* 0x000fda0000701670 */
[----:B------:R-:W-:Y:S05]  /*0f10*/  @P0 BRA `(.L_x_15) ;  /* 0x0000000000140947 */ /* 0x000fea0003800000 */
[----:B------:R-:W0:Y:S01]  /*0f20*/  LDCU UR4, c[0x3][0x34] ;  /* 0x00c00680ff0477ac */ /* 0x000e220008000800 */
[----:B------:R-:W-:Y:S01]  /*0f30*/  CS2R R12, SRZ ;  /* 0x00000000000c7805 */ /* 0x000fe2000001ff00 */
[----:B0-----:R-:W-:-:S06]  /*0f40*/  UIADD3 UR4, UPT, UPT, UR4, -0x4, URZ ;  /* 0xfffffffc04047890 */ /* 0x001fcc000fffe0ff */
[----:B------:R-:W-:-:S13]  /*0f50*/  ISETP.GE.AND P0, PT, R0, UR4, PT ;  /* 0x0000000400007c0c */ /* 0x000fda000bf06270 */
[----:B------:R-:W-:Y:S05]  /*0f60*/  @!P0 BRA `(.L_x_16) ;  /* 0x0000000000148947 */ /* 0x000fea0003800000 */
.L_x_15:
[----:B------:R-:W-:Y:S05]  /*0f70*/  BSYNC.RECONVERGENT B0 ;  /* 0x0000000000007941 */ /* 0x000fea0003800200 */
.L_x_14:
[----:B------:R-:W0:Y:S02]  /*0f80*/  LDC.64 R2, c[0x0][0x388] ;  /* 0x0000e200ff027b82 */ /* 0x000e240000000a00 */
[----:B0-----:R-:W-:-:S05]  /*0f90*/  IMAD.WIDE R2, R5, 0x8, R2 ;  /* 0x0000000805027825 */ /* 0x001fca00078e0202 */
[----:B------:R-:W-:Y:S01]  /*0fa0*/  STG.E.64 desc[UR6][R2.64], RZ ;  /* 0x000000ff02007986 */ /* 0x000fe2000c101b06 */
[----:B------:R-:W-:Y:S05]  /*0fb0*/  EXIT ;  /* 0x000000000000794d */ /* 0x000fea0003800000 */
.L_x_16:
[----:B------:R-:W0:Y:S02]  /*0fc0*/  LDC.64 R6, c[0x0][0x3b0] ;  /* 0x0000ec00ff067b82 */ /* 0x000e240000000a00 */
[----:B0-----:R-:W2:Y:S01]  /*0fd0*/  LDG.E.64 R30, desc[UR6][R6.64] ;  /* 0x00000006061e7981 */ /* 0x001ea2000c1e1b00 */
[----:B------:R-:W-:Y:S02]  /*0fe0*/  DADD R24, R2, R24 ;  /* 0x0000000002187229 */ /* 0x000fe40000000018 */
[----:B------:R-:W-:Y:S02]  /*0ff0*/  DADD R26, R26, R18 ;  /* 0x000000001a1a7229 */ /* 0x000fe40000000012 */
[----:B--2---:R-:W-:-:S14]  /*1000*/  DSETP.GE.AND P0, PT, R30, RZ, PT ;  /* 0x000000ff1e00722a */ /* 0x004fdc0003f06000 */
[----:B------:R-:W-:Y:S05]  /*1010*/  @!P0 BRA `(.L_x_17) ;  /* 0x0000000400488947 */ /* 0x000fea0003800000 */
[----:B------:R-:W2:Y:S02]  /*1020*/  LDG.E.64 R28, desc[UR6][R6.64+0x8] ;  /* 0x00000806061c7981 */ /* 0x000ea4000c1e1b00 */
[----:B--2---:R-:W-:-:S14]  /*1030*/  DSETP.GE.AND P0, PT, R28, RZ, PT ;  /* 0x000000ff1c00722a */ /* 0x004fdc0003f06000 */
[----:B------:R-:W-:Y:S05]  /*1040*/  @!P0 BRA `(.L_x_17) ;  /* 0x00000004003c8947 */ /* 0x000fea0003800000 */
[----:B------:R-:W2:Y:S04]  /*1050*/  LDG.E.64 R22, desc[UR6][R6.64+0x20] ;  /* 0x0000200606167981 */ /* 0x000ea8000c1e1b00 */
[----:B------:R-:W3:Y:S01]  /*1060*/  LDG.E.64 R2, desc[UR6][R6.64+0x10] ;  /* 0x0000100606027981 */ /* 0x000ee2000c1e1b00 */
[----:B------:R-:W-:-:S03]  /*1070*/  MOV R8, 0x1 ;  /* 0x0000000100087802 */ /* 0x000fc60000000f00 */
[----:B------:R-:W5:Y:S04]  /*1080*/  LDG.E.64 R32, desc[UR6][R6.64+0x18] ;  /* 0x0000180606207981 */ /* 0x000f68000c1e1b00 */
[----:B------:R0:W5:Y:S01]  /*1090*/  LDG.E.64 R12, desc[UR6][R6.64+0x28] ;  /* 0x00002806060c7981 */ /* 0x000162000c1e1b00 */
        /* <DEDUP_REMOVED lines=12> */
[----:B0-----:R-:W-:-:S05]  /*1160*/  FFMA R6, RZ, R23, R3 ;  /* 0x00000017ff067223 */ /* 0x001fca0000000003 */
[----:B------:R-:W-:-:S13]  /*1170*/  FSETP.GT.AND P0, PT, |R6|, 1.469367938527859385e-39, PT ;  /* 0x001000000600780b */ /* 0x000fda0003f04200 */
[----:B------:R-:W-:Y:S05]  /*1180*/  @P0 BRA P1, `(.L_x_19) ;  /* 0x0000000000200947 */ /* 0x000fea0000800000 */
        /* <DEDUP_REMOVED lines=8> */
.L_x_19:
[----:B------:R-:W-:Y:S05]  /*1210*/  BSYNC.RECONVERGENT B1 ;  /* 0x0000000000017941 */ /* 0x000fea0003800200 */
.L_x_18:
        /* <DEDUP_REMOVED lines=23> */
.L_x_21:
[----:B------:R-:W-:Y:S05]  /*1390*/  BSYNC.RECONVERGENT B1 ;  /* 0x0000000000017941 */ /* 0x000fea0003800200 */
.L_x_20:
[----:B------:R-:W0:Y:S01]  /*13a0*/  F2I.F64.TRUNC R10, R28 ;  /* 0x0000001c000a7311 */ /* 0x000e22000030d100 */
[----:B------:R-:W-:Y:S01]  /*13b0*/  CS2R R12, SRZ ;  /* 0x00000000000c7805 */ /* 0x000fe2000001ff00 */
[----:B------:R-:W-:Y:S01]  /*13c0*/  IMAD.MOV.U32 R8, RZ, RZ, 0x0 ;  /* 0x00000000ff087424 */ /* 0x000fe200078e00ff */
[----:B------:R-:W-:Y:S01]  /*13d0*/  MOV R9, 0x3ff00000 ;  /* 0x3ff0000000097802 */ /* 0x000fe20000000f00 */
[----:B------:R-:W-:Y:S01]  /*13e0*/  UMOV UR4, URZ ;  /* 0x000000ff00047c82 */ /* 0x000fe20008000000 */
[----:B0-----:R-:W-:-:S07]  /*13f0*/  VIADD R37, R10, 0x1 ;  /* 0x000000010a257836 */ /* 0x001fce0000000000 */
.L_x_23:
[----:B------:R-:W-:Y:S02]  /*1400*/  IMAD.MOV.U32 R36, RZ, RZ, RZ ;  /* 0x000000ffff247224 */ /* 0x000fe400078e00ff */
[----:B------:R-:W-:Y:S02]  /*1410*/  IMAD.MOV.U32 R10, RZ, RZ, 0x0 ;  /* 0x00000000ff0a7424 */ /* 0x000fe400078e00ff */
[----:B------:R-:W-:-:S07]  /*1420*/  IMAD.MOV.U32 R11, RZ, RZ, 0x3ff00000 ;  /* 0x3ff00000ff0b7424 */ /* 0x000fce00078e00ff */
.L_x_22:
        /* <DEDUP_REMOVED lines=17> */
.L_x_17:
[----:B------:R-:W0:Y:S02]  /*1540*/  LDC.64 R6, c[0x0][0x3c0] ;  /* 0x0000f000ff067b82 */ /* 0x000e240000000a00 */
[----:B0-----:R-:W2:Y:S01]  /*1550*/  LDG.E.64 R28, desc[UR6][R6.64] ;  /* 0x00000006061c7981 */ /* 0x001ea2000c1e1b00 */
[----:B------:R-:W-:Y:S01]  /*1560*/  CS2R R8, SRZ ;  /* 0x0000000000087805 */ /* 0x000fe2000001ff00 */
        /* <DEDUP_REMOVED lines=33> */
.L_x_26:
[----:B------:R-:W-:Y:S05]  /*1780*/  BSYNC.RECONVERGENT B1 ;  /* 0x0000000000017941 */ /* 0x000fea0003800200 */
.L_x_25:
[----:B-----5:R-:W0:Y:S01]  /*1790*/  MUFU.RCP64H R7, R35 ;  /* 0x0000002300077308 */ /* 0x020e220000001800 */
[----:B------:R-:W-:Y:S01]  /*17a0*/  MOV R6, 0x1 ;  /* 0x0000000100067802 */ /* 0x000fe20000000f00 */
[----:B------:R-:W-:Y:S05]  /*17b0*/  BSSY.RECONVERGENT B1, `(.L_x_27) ;  /* 0x0000014000017945 */ /* 0x000fea0003800200 */
[----:B0-----:R-:W-:-:S08]  /*17c0*/  DFMA R8, -R34, R6, 1 ;  /* 0x3ff000002208742b */ /* 0x001fd00000000106 */
[----:B------:R-:W-:-:S08]  /*17d0*/  DFMA R8, R8, R8, R8 ;  /* 0x000000080808722b */ /* 0x000fd00000000008 */
[----:B------:R-:W-:Y:S02]  /*17e0*/  DFMA R6, R6, R8, R6 ;  /* 0x000000080606722b */ /* 0x000fe40000000006 */
[----:B------:R-:W-:-:S06]  /*17f0*/  DADD R8, R26, -R32 ;  /* 0x000000001a087229 */ /* 0x000fcc0000000820 */
[----:B------:R-:W-:-:S04]  /*1800*/  DFMA R10, -R34, R6, 1 ;  /* 0x3ff00000220a742b */ /* 0x000fc80000000106 */
[----:B------:R-:W-:-:S04]  /*1810*/  FSETP.GEU.AND P1, PT, |R9|, 6.5827683646048100446e-37, PT ;  /* 0x036000000900780b */ /* 0x000fc80003f2e200 */
        /* <DEDUP_REMOVED lines=10> */
[----:B------:R-:W-:-:S07]  /*18c0*/  IMAD.MOV.U32 R8, RZ, RZ, R35 ;  /* 0x000000ffff087224 */ /* 0x000fce00078e0023 */
[----:B------:R-:W-:Y:S05]  /*18d0*/  CALL.REL.NOINC `($__internal_1_$__cuda_sm20_div_rn_f64_full) ;  /* 0x0000003800707944 */ /* 0x000fea0003c00000 */
[----:B------:R-:W-:-:S07]  /*18e0*/  IMAD.MOV.U32 R6, RZ, RZ, R8 ;  /* 0x000000ffff067224 */ /* 0x000fce00078e0008 */
.L_x_28:
[----:B------:R-:W-:Y:S05]  /*18f0*/  BSYNC.RECONVERGENT B1 ;  /* 0x0000000000017941 */ /* 0x000fea0003800200 */
.L_x_27:
[----:B------:R-:W0:Y:S01]  /*1900*/  F2I.F64.TRUNC R32, R30 ;  /* 0x0000001e00207311 */ /* 0x000e22000030d100 */
[----:B------:R-:W-:Y:S01]  /*1910*/  CS2R R8, SRZ ;  /* 0x0000000000087805 */ /* 0x000fe2000001ff00 */
[----:B------:R-:W-:Y:S01]  /*1920*/  IMAD.MOV.U32 R10, RZ, RZ, 0x0 ;  /* 0x00000000ff0a7424 */ /* 0x000fe200078e00ff */
[----:B------:R-:W-:Y:S01]  /*1930*/  UMOV UR4, URZ ;  /* 0x000000ff00047c82 */ /* 0x000fe20008000000 */
[----:B------:R-:W-:Y:S01]  /*1940*/  IMAD.MOV.U32 R11, RZ, RZ, 0x3ff00000 ;  /* 0x3ff00000ff0b7424 */ /* 0x000fe200078e00ff */
[----:B0-----:R-:W-:-:S07]  /*1950*/  IADD3 R32, PT, PT, R32, 0x1, RZ ;  /* 0x0000000120207810 */ /* 0x001fce0007ffe0ff */
.L_x_30:
[----:B------:R-:W-:Y:S02]  /*1960*/  IMAD.MOV.U32 R33, RZ, RZ, RZ ;  /* 0x000000ffff217224 */ /* 0x000fe400078e00ff */
[----:B------:R-:W-:Y:S02]  /*1970*/  IMAD.MOV.U32 R22, RZ, RZ, 0x0 ;  /* 0x00000000ff167424 */ /* 0x000fe400078e00ff */
[----:B------:R-:W-:-:S07]  /*1980*/  IMAD.MOV.U32 R23, RZ, RZ, 0x3ff00000 ;  /* 0x3ff00000ff177424 */ /* 0x000fce00078e00ff */
.L_x_29:
        /* <DEDUP_REMOVED lines=17> */
.L_x_24:
[----:B------:R-:W0:Y:S02]  /*1aa0*/  LDC.64 R34, c[0x0][0x3b8] ;  /* 0x0000ee00ff227b82 */ /* 0x000e240000000a00 */
[----:B0-----:R-:W2:Y:S04]  /*1ab0*/  LDG.E.64 R28, desc[UR6][R34.64] ;  /* 0x00000006221c7981 */ /* 0x001ea8000c1e1b00 */
[----:B------:R-:W3:Y:S04]  /*1ac0*/  LDG.E.64 R2, desc[UR6][R34.64+0x18] ;  /* 0x0000180622027981 */ /* 0x000ee8000c1e1b00 */
[----:B------:R-:W4:Y:S01]  /*1ad0*/  LDG.E.64 R10, desc[UR6][R34.64+0x10] ;  /* 0x00001006220a7981 */ /* 0x000f22000c1e1b00 */
[----:B------:R-:W-:Y:S01]  /*1ae0*/  DFMA R30, R14, R12, R8 ;  /* 0x0000000c0e1e722b */ /* 0x000fe20000000008 */
[----:B------:R-:W-:Y:S01]  /*1af0*/  CS2R R8, SRZ ;  /* 0x0000000000087805 */ /* 0x000fe2000001ff00 */
[----:B--2---:R-:W-:-:S02]  /*1b00*/  DSETP.GE.AND P0, PT, R28, RZ, PT ;  /* 0x000000ff1c00722a */ /* 0x004fc40003f06000 */
[----:B---3--:R-:W-:Y:S02]  /*1b10*/  DADD R26, R26, -R2 ;  /* 0x000000001a1a7229 */ /* 0x008fe40000000802 */
[----:B----4-:R-:W-:-:S10]  /*1b20*/  DADD R10, R24, -R10 ;  /* 0x00000000180a7229 */ /* 0x010fd4000000080a */
[----:B------:R-:W-:Y:S05]  /*1b30*/  @!P0 BRA `(.L_x_31) ;  /* 0x0000000400348947 */ /* 0x000fea0003800000 */
[----:B------:R-:W2:Y:S02]  /*1b40*/  LDG.E.64 R32, desc[UR6][R34.64+0x8] ;  /* 0x0000080622207981 */ /* 0x000ea4000c1e1b00 */
[----:B--2---:R-:W-:-:S14]  /*1b50*/  DSETP.GE.AND P0, PT, R32, RZ, PT ;  /* 0x000000ff2000722a */ /* 0x004fdc0003f06000 */
[----:B------:R-:W-:Y:S05]  /*1b60*/  @!P0 BRA `(.L_x_31) ;  /* 0x0000000400288947 */ /* 0x000fea0003800000 */
[----:B------:R-:W2:Y:S04]  /*1b70*/  LDG.E.64 R22, desc[UR6][R34.64+0x20] ;  /* 0x0000200622167981 */ /* 0x000ea8000c1e1b00 */
[----:B------:R0:W5:Y:S01]  /*1b80*/  LDG.E.64 R24, desc[UR6][R34.64+0x28] ;  /* 0x0000280622187981 */ /* 0x000162000c1e1b00 */
[----:B------:R-:W-:Y:S01]  /*1b90*/  IMAD.MOV.U32 R2, RZ, RZ, 0x1 ;  /* 0x00000001ff027424 */ /* 0x000fe200078e00ff */
[----:B------:R-:W-:Y:S01]  /*1ba0*/  FSETP.GEU.AND P1, PT, |R11|, 6.5827683646048100446e-37, PT ;  /* 0x036000000b00780b */ /* 0x000fe20003f2e200 */
[----:B------:R-:W-:Y:S01]  /*1bb0*/  BSSY.RECONVERGENT B1, `(.L_x_32) ;  /* 0x0000014000017945 */ /* 0x000fe20003800200 */
[----:B--2---:R-:W1:Y:S03]  /*1bc0*/  MUFU.RCP64H R3, R23 ;  /* 0x0000001700037308 */ /* 0x004e660000001800 */
        /* <DEDUP_REMOVED lines=11> */
[----:B------:R-:W-:Y:S01]  /*1c80*/  MOV R9, R11 ;  /* 0x0000000b00097202 */ /* 0x000fe20000000f00 */
[----:B------:R-:W-:Y:S01]  /*1c90*/  IMAD.MOV.U32 R7, RZ, RZ, R22 ;  /* 0x000000ffff077224 */ /* 0x000fe200078e0016 */
[----:B------:R-:W-:Y:S01]  /*1ca0*/  MOV R6, 0x1cd0 ;  /* 0x00001cd000067802 */ /* 0x000fe20000000f00 */
[----:B------:R-:W-:-:S07]  /*1cb0*/  IMAD.MOV.U32 R8, RZ, RZ, R23 ;  /* 0x000000ffff087224 */ /* 0x000fce00078e0017 */
[----:B-----5:R-:W-:Y:S05]  /*1cc0*/  CALL.REL.NOINC `($__internal_1_$__cuda_sm20_div_rn_f64_full) ;  /* 0x0000003400747944 */ /* 0x020fea0003c00000 */
[----:B------:R-:W-:Y:S02]  /*1cd0*/  IMAD.MOV.U32 R2, RZ, RZ, R8 ;  /* 0x000000ffff027224 */ /* 0x000fe400078e0008 */
[----:B------:R-:W-:-:S07]  /*1ce0*/  IMAD.MOV.U32 R3, RZ, RZ, R7 ;  /* 0x000000ffff037224 */ /* 0x000fce00078e0007 */
.L_x_33:
[----:B------:R-:W-:Y:S05]  /*1cf0*/  BSYNC.RECONVERGENT B1 ;  /* 0x0000000000017941 */ /* 0x000fea0003800200 */
.L_x_32:
[----:B-----5:R-:W0:Y:S01]  /*1d00*/  MUFU.RCP64H R7, R25 ;  /* 0x0000001900077308 */ /* 0x020e220000001800 */
[----:B------:R-:W-:Y:S01]  /*1d10*/  IMAD.MOV.U32 R6, RZ, RZ, 0x1 ;  /* 0x00000001ff067424 */ /* 0x000fe200078e00ff */
[----:B------:R-:W-:Y:S01]  /*1d20*/  FSETP.GEU.AND P1, PT, |R27|, 6.5827683646048100446e-37, PT ;  /* 0x036000001b00780b */ /* 0x000fe20003f2e200 */
[----:B------:R-:W-:Y:S04]  /*1d30*/  BSSY.RECONVERGENT B1, `(.L_x_34) ;  /* 0x0000013000017945 */ /* 0x000fe80003800200 */
        /* <DEDUP_REMOVED lines=11> */
[----:B------:R-:W-:Y:S01]  /*1df0*/  MOV R10, R26 ;  /* 0x0000001a000a7202 */ /* 0x000fe20000000f00 */
[----:B------:R-:W-:Y:S01]  /*1e00*/  IMAD.MOV.U32 R9, RZ, RZ, R27 ;  /* 0x000000ffff097224 */ /* 0x000fe200078e001b */
[----:B------:R-:W-:Y:S01]  /*1e10*/  MOV R6, 0x1e50 ;  /* 0x00001e5000067802 */ /* 0x000fe20000000f00 */
[----:B------:R-:W-:Y:S02]  /*1e20*/  IMAD.MOV.U32 R7, RZ, RZ, R24 ;  /* 0x000000ffff077224 */ /* 0x000fe400078e0018 */
[----:B------:R-:W-:-:S07]  /*1e30*/  IMAD.MOV.U32 R8, RZ, RZ, R25 ;  /* 0x000000ffff087224 */ /* 0x000fce00078e0019 */
[----:B------:R-:W-:Y:S05]  /*1e40*/  CALL.REL.NOINC `($__internal_1_$__cuda_sm20_div_rn_f64_full) ;  /* 0x0000003400147944 */ /* 0x000fea0003c00000 */
[----:B------:R-:W-:-:S07]  /*1e50*/  IMAD.MOV.U32 R6, RZ, RZ, R8 ;  /* 0x000000ffff067224 */ /* 0x000fce00078e0008 */
.L_x_35:
[----:B------:R-:W-:Y:S05]  /*1e60*/  BSYNC.RECONVERGENT B1 ;  /* 0x0000000000017941 */ /* 0x000fea0003800200 */
.L_x_34:
[----:B------:R-:W0:Y:S01]  /*1e70*/  F2I.F64.TRUNC R22, R32 ;  /* 0x0000002000167311 */ /* 0x000e22000030d100 */
[----:B------:R-:W-:Y:S01]  /*1e80*/  CS2R R8, SRZ ;  /* 0x0000000000087805 */ /* 0x000fe2000001ff00 */
[----:B------:R-:W-:Y:S01]  /*1e90*/  IMAD.MOV.U32 R10, RZ, RZ, 0x0 ;  /* 0x00000000ff0a7424 */ /* 0x000fe200078e00ff */
[----:B------:R-:W-:Y:S01]  /*1ea0*/  MOV R11, 0x3ff00000 ;  /* 0x3ff00000000b7802 */ /* 0x000fe20000000f00 */
[----:B------:R-:W-:Y:S01]  /*1eb0*/  UMOV UR4, URZ ;  /* 0x000000ff00047c82 */ /* 0x000fe20008000000 */
[----:B0-----:R-:W-:-:S07]  /*1ec0*/  VIADD R37, R22, 0x1 ;  /* 0x0000000116257836 */ /* 0x001fce0000000000 */
.L_x_37:
[----:B------:R-:W-:Y:S02]  /*1ed0*/  IMAD.MOV.U32 R36, RZ, RZ, RZ ;  /* 0x000000ffff247224 */ /* 0x000fe400078e00ff */
[----:B------:R-:W-:Y:S02]  /*1ee0*/  IMAD.MOV.U32 R22, RZ, RZ, 0x0 ;  /* 0x00000000ff167424 */ /* 0x000fe400078e00ff */
[----:B------:R-:W-:-:S07]  /*1ef0*/  IMAD.MOV.U32 R23, RZ, RZ, 0x3ff00000 ;  /* 0x3ff00000ff177424 */ /* 0x000fce00078e00ff */
.L_x_36:
[----:B------:R-:W0:Y:S01]  /*1f00*/  LDC.64 R26, c[0x0][0x3b8] ;  /* 0x0000ee00ff1a7b82 */ /* 0x000e220000000a00 */
[----:B------:R-:W-:-:S04]  /*1f10*/  IMAD R24, R37, UR4, R36 ;  /* 0x0000000425187c24 */ /* 0x000fc8000f8e0224 */
[----:B------:R-:W-:-:S04]  /*1f20*/  VIADD R25, R24, 0x6 ;  /* 0x0000000618197836 */ /* 0x000fc80000000000 */
[----:B0-----:R-:W-:-:S06]  /*1f30*/  IMAD.WIDE R26, R25, 0x8, R26 ;  /* 0x00000008191a7825 */ /* 0x001fcc00078e021a */
[----:B------:R-:W2:Y:S01]  /*1f40*/  LDG.E.64 R26, desc[UR6][R26.64] ;  /* 0x000000061a1a7981 */ /* 0x000ea2000c1e1b00 */
[----:B------:R-:W-:Y:S01]  /*1f50*/  IADD3 R36, PT, PT, R36, 0x1, RZ ;  /* 0x0000000124247810 */ /* 0x000fe20007ffe0ff */
        /* <DEDUP_REMOVED lines=11> */
.L_x_31:
[----:B------:R-:W0:Y:S01]  /*2010*/  LDCU UR4, c[0x3][0x4c] ;  /* 0x00c00980ff0477ac */ /* 0x000e220008000800 */
[----:B------:R-:W-:Y:S01]  /*2020*/  DADD R30, R30, R8 ;  /* 0x000000001e1e7229 */ /* 0x000fe20000000008 */
[----:B0-----:R-:W-:-:S09]  /*2030*/  UISETP.NE.AND UP0, UPT, UR4, 0x1, UPT ;  /* 0x000000010400788c */ /* 0x001fd2000bf05270 */
[----:B------:R-:W-:Y:S05]  /*2040*/  BRA.U UP0, `(.L_x_38) ;  /* 0x00000005003c7547 */ /* 0x000fea000b800000 */
[----:B------:R-:W0:Y:S01]  /*2050*/  LDCU UR4, c[0x3][0x4] ;  /* 0x00c00080ff0477ac */ /* 0x000e220008000800 */
[----:B------:R-:W1:Y:S01]  /*2060*/  LDC.64 R10, c[0x3][RZ] ;  /* 0x00c00000ff0a7b82 */ /* 0x000e620000000a00 */
[----:B------:R-:W-:Y:S01]  /*2070*/  IMAD.MOV.U32 R2, RZ, RZ, 0x1 ;  /* 0x00000001ff027424 */ /* 0x000fe200078e00ff */
[----:B------:R-:W-:Y:S01]  /*2080*/  UMOV UR8, 0x54442d18 ;  /* 0x54442d1800087882 */ /* 0x000fe20000000000 */
[----:B------:R-:W-:Y:S01]  /*2090*/  UMOV UR9, 0x400921fb ;  /* 0x400921fb00097882 */ /* 0x000fe20000000000 */
[----:B0-----:R-:W1:Y:S03]  /*20a0*/  MUFU.RCP64H R3, UR4 ;  /* 0x0000000400037d08 */ /* 0x001e660008001800 */
[----:B-1----:R-:W-:-:S08]  /*20b0*/  DFMA R6, R2, -R10, 1 ;  /* 0x3ff000000206742b */ /* 0x002fd0000000080a */
[----:B------:R-:W-:-:S08]  /*20c0*/  DFMA R6, R6, R6, R6 ;  /* 0x000000060606722b */ /* 0x000fd00000000006 */
[----:B------:R-:W-:-:S08]  /*20d0*/  DFMA R6, R2, R6, R2 ;  /* 0x000000060206722b */ /* 0x000fd00000000002 */
[----:B------:R-:W-:-:S08]  /*20e0*/  DFMA R2, R6, -R10, 1 ;  /* 0x3ff000000602742b */ /* 0x000fd0000000080a */
[----:B------:R-:W-:-:S08]  /*20f0*/  DFMA R2, R6, R2, R6 ;  /* 0x000000020602722b */ /* 0x000fd00000000006 */
[----:B------:R-:W-:-:S08]  /*2100*/  DMUL R8, R2, UR8 ;  /* 0x0000000802087c28 */ /* 0x000fd00008000000 */
[----:B------:R-:W-:-:S08]  /*2110*/  DFMA R6, R8, -R10, UR8 ;  /* 0x0000000808067e2b */ /* 0x000fd0000800080a */
[----:B------:R-:W-:-:S10]  /*2120*/  DFMA R8, R2, R6, R8 ;  /* 0x000000060208722b */ /* 0x000fd40000000008 */
[----:B------:R-:W-:-:S05]  /*2130*/  FFMA R2, RZ, UR4, R9 ;  /* 0x00000004ff027c23 */ /* 0x000fca0008000009 */
[----:B------:R-:W-:-:S13]  /*2140*/  FSETP.GT.AND P0, PT, |R2|, 1.469367938527859385e-39, PT ;  /* 0x001000000200780b */ /* 0x000fda0003f04200 */
[----:B------:R-:W-:Y:S05]  /*2150*/  @P0 BRA `(.L_x_39) ;  /* 0x0000000000200947 */ /* 0x000fea0003800000 */
[----:B------:R-:W0:Y:S01]  /*2160*/  LDCU.64 UR4, c[0x3][URZ] ;  /* 0x00c00000ff0477ac */ /* 0x000e220008000a00 */
[----:B------:R-:W-:Y:S01]  /*2170*/  IMAD.MOV.U32 R10, RZ, RZ, 0x54442d18 ;  /* 0x54442d18ff0a7424 */ /* 0x000fe200078e00ff */
[----:B------:R-:W-:Y:S01]  /*2180*/  MOV R6, 0x21d0 ;  /* 0x000021d000067802 */ /* 0x000fe20000000f00 */
[----:B------:R-:W-:Y:S02]  /*2190*/  IMAD.MOV.U32 R9, RZ, RZ, 0x400921fb ;  /* 0x400921fbff097424 */ /* 0x000fe400078e00ff */
[----:B0-----:R-:W-:Y:S02]  /*21a0*/  IMAD.U32 R7, RZ, RZ, UR4 ;  /* 0x00000004ff077e24 */ /* 0x001fe4000f8e00ff */
[----:B------:R-:W-:-:S07]  /*21b0*/  IMAD.U32 R8, RZ, RZ, UR5 ;  /* 0x00000005ff087e24 */ /* 0x000fce000f8e00ff */
[----:B------:R-:W-:Y:S05]  /*21c0*/  CALL.REL.NOINC `($__internal_1_$__cuda_sm20_div_rn_f64_full) ;  /* 0x0000003000347944 */ /* 0x000fea0003c00000 */
[----:B------:R-:W-:-:S07]  /*21d0*/  MOV R9, R7 ;  /* 0x0000000700097202 */ /* 0x000fce0000000f00 */
.L_x_39:
[----:B------:R-:W0:Y:S01]  /*21e0*/  LDC R2, c[0x3][0xc] ;  /* 0x00c00300ff027b82 */ /* 0x000e220000000800 */
[----:B------:R-:W-:Y:S01]  /*21f0*/  DMUL R8, R8, 4 ;  /* 0x4010000008087828 */ /* 0x000fe20000000000 */
[----:B------:R-:W-:Y:S01]  /*2200*/  UMOV UR4, 0x54442d18 ;  /* 0x54442d1800047882 */ /* 0x000fe20000000000 */
[----:B------:R-:W-:-:S05]  /*2210*/  UMOV UR5, 0x402921fb ;  /* 0x402921fb00057882 */ /* 0x000fca0000000000 */
[----:B------:R-:W1:Y:S08]  /*2220*/  LDC.64 R22, c[0x3][0x8] ;  /* 0x00c00200ff167b82 */ /* 0x000e700000000a00 */
[----:B------:R-:W2:Y:S08]  /*2230*/  LDC.64 R28, c[0x3][0x10] ;  /* 0x00c00400ff1c7b82 */ /* 0x000eb00000000a00 */
[----:B------:R-:W2:Y:S01]  /*2240*/  LDC.64 R10, c[0x3][0x18] ;  /* 0x00c00600ff0a7b82 */ /* 0x000ea20000000a00 */
[----:B0-----:R-:W1:Y:S01]  /*2250*/  MUFU.RCP64H R7, R2 ;  /* 0x0000000200077308 */ /* 0x001e620000001800 */
[----:B------:R-:W-:-:S05]  /*2260*/  VIADD R6, R2, 0x300402 ;  /* 0x0030040202067836 */ /* 0x000fca0000000000 */
[----:B------:R-:W-:Y:S01]  /*2270*/  FSETP.GEU.AND P0, PT, |R6|, 5.8789094863358348022e-39, PT ;  /* 0x004004020600780b */ /* 0x000fe20003f0e200 */
[----:B------:R-:W0:Y:S08]  /*2280*/  LDC.64 R26, c[0x3][0x20] ;  /* 0x00c00800ff1a7b82 */ /* 0x000e300000000a00 */
[----:B------:R-:W0:Y:S01]  /*2290*/  LDC.64 R24, c[0x3][0x28] ;  /* 0x00c00a00ff187b82 */ /* 0x000e220000000a00 */
[----:B-1----:R-:W-:-:S02]  /*22a0*/  DFMA R34, R6, -R22, 1 ;  /* 0x3ff000000622742b */ /* 0x002fc40000000816 */
[----:B--2---:R-:W-:-:S06]  /*22b0*/  DADD R28, R28, -R10 ;  /* 0x000000001c1c7229 */ /* 0x004fcc000000080a */
[----:B------:R-:W-:Y:S02]  /*22c0*/  DFMA R34, R34, R34, R34 ;  /* 0x000000222222722b */ /* 0x000fe40000000022 */
[----:B0-----:R-:W-:Y:S02]  /*22d0*/  DADD R32, R26, -R24 ;  /* 0x000000001a207229 */ /* 0x001fe40000000818 */
[----:B------:R-:W-:-:S06]  /*22e0*/  DFMA R10, R20, R24, R10 ;  /* 0x00000018140a722b */ /* 0x000fcc000000000a */
[----:B------:R-:W-:Y:S02]  /*22f0*/  DFMA R32, R20, R32, R28 ;  /* 0x000000201420722b */ /* 0x000fe4000000001c */
[----:B------:R-:W-:Y:S02]  /*2300*/  DFMA R28, R6, R34, R6 ;  /* 0x00000022061c722b */ /* 0x000fe40000000006 */
[----:B------:R-:W-:-:S04]  /*2310*/  DMUL R6, R10, UR4 ;  /* 0x000000040a067c28 */ /* 0x000fc80008000000 */
[----:B------:R-:W-:Y:S02]  /*2320*/  DFMA R32, R18, R26, R32 ;  /* 0x0000001a1220722b */ /* 0x000fe40000000020 */
[----:B------:R-:W-:-:S06]  /*2330*/  DFMA R22, R28, -R22, 1 ;  /* 0x3ff000001c16742b */ /* 0x000fcc0000000816 */
[----:B------:R-:W-:Y:S02]  /*2340*/  DFMA R30, R8, R32, R30 ;  /* 0x00000020081e722b */ /* 0x000fe4000000001e */
[----:B------:R-:W-:Y:S01]  /*2350*/  DFMA R28, R28, R22, R28 ;  /* 0x000000161c1c722b */ /* 0x000fe2000000001c */
[----:B------:R-:W-:Y:S10]  /*2360*/  @P0 BRA `(.L_x_40) ;  /* 0x0000000000240947 */ /* 0x000ff40003800000 */
[----:B------:R-:W0:Y:S01]  /*2370*/  LDCU.64 UR4, c[0x3][0x8] ;  /* 0x00c00100ff0477ac */ /* 0x000e220008000a00 */
[----:B------:R-:W-:-:S05]  /*2380*/  LOP3.LUT R2, R2, 0x7fffffff, RZ, 0xc0, !PT ;  /* 0x7fffffff02027812 */ /* 0x000fca00078ec0ff */
[----:B------:R-:W-:Y:S01]  /*2390*/  VIADD R18, R2, 0xfff00000 ;  /* 0xfff0000002127836 */ /* 0x000fe20000000000 */
[----:B------:R-:W-:Y:S01]  /*23a0*/  MOV R2, 0x23e0 ;  /* 0x000023e000027802 */ /* 0x000fe20000000f00 */
[----:B0-----:R-:W-:Y:S02]  /*23b0*/  IMAD.U32 R8, RZ, RZ, UR4 ;  /* 0x00000004ff087e24 */ /* 0x001fe4000f8e00ff */
[----:B------:R-:W-:-:S07]  /*23c0*/  IMAD.U32 R9, RZ, RZ, UR5 ;  /* 0x00000005ff097e24 */ /* 0x000fce000f8e00ff */
[----:B------:R-:W-:Y:S05]  /*23d0*/  CALL.REL.NOINC `($__internal_0_$__cuda_sm20_dblrcp_rn_slowpath_v3) ;  /* 0x0000002c00147944 */ /* 0x000fea0003c00000 */
[----:B------:R-:W-:Y:S01]  /*23e0*/  IMAD.MOV.U32 R28, RZ, RZ, R8 ;  /* 0x000000ffff1c7224 */ /* 0x000fe200078e0008 */
[----:B------:R-:W-:-:S07]  /*23f0*/  MOV R29, R9 ;  /* 0x00000009001d7202 */ /* 0x000fce0000000f00 */
.L_x_40:
[----:B------:R-:W0:Y:S08]  /*2400*/  LDC R18, c[0x3][0x4] ;  /* 0x00c00100ff127b82 */ /* 0x000e300000000800 */
[----:B------:R-:W1:Y:S01]  /*2410*/  LDC.64 R10, c[0x3][RZ] ;  /* 0x00c00000ff0a7b82 */ /* 0x000e620000000a00 */
[----:B0-----:R-:W1:Y:S01]  /*2420*/  MUFU.RCP64H R3, R18 ;  /* 0x0000001200037308 */ /* 0x001e620000001800 */
[----:B------:R-:W-:-:S05]  /*2430*/  VIADD R2, R18, 0x300402 ;  /* 0x0030040212027836 */ /* 0x000fca0000000000 */
[----:B------:R-:W-:Y:S01]  /*2440*/  FSETP.GEU.AND P0, PT, |R2|, 5.8789094863358348022e-39, PT ;  /* 0x004004020200780b */ /* 0x000fe20003f0e200 */
[----:B-1----:R-:W-:-:S08]  /*2450*/  DFMA R8, R2, -R10, 1 ;  /* 0x3ff000000208742b */ /* 0x002fd0000000080a */
[----:B------:R-:W-:-:S08]  /*2460*/  DFMA R8, R8, R8, R8 ;  /* 0x000000080808722b */ /* 0x000fd00000000008 */
[----:B------:R-:W-:-:S08]  /*2470*/  DFMA R8, R2, R8, R2 ;  /* 0x000000080208722b */ /* 0x000fd00000000002 */
[----:B------:R-:W-:-:S08]  /*2480*/  DFMA R10, R8, -R10, 1 ;  /* 0x3ff00000080a742b */ /* 0x000fd0000000080a */
        /* <DEDUP_REMOVED lines=9> */
.L_x_41:
[----:B------:R-:W-:-:S08]  /*2520*/  DADD R8, -R8, R28 ;  /* 0x0000000008087229 */ /* 0x000fd0000000011c */
[----:B------:R-:W-:-:S11]  /*2530*/  DFMA R30, R6, R8, R30 ;  /* 0x00000008061e722b */ /* 0x000fd6000000001e */
.L_x_38:
[----:B------:R-:W-:Y:S01]  /*2540*/  LOP3.LUT R3, R31, 0x7fffffff, RZ, 0xc0, !PT ;  /* 0x7fffffff1f037812 */ /* 0x000fe200078ec0ff */
[----:B------:R-:W-:Y:S03]  /*2550*/  BSSY.RECONVERGENT B1, `(.L_x_42) ;  /* 0x0000072000017945 */ /* 0x000fe60003800200 */
[----:B------:R-:W-:-:S04]  /*2560*/  VIMNMX.U32 R2, PT, PT, R3, 0x401921fb, !PT ;  /* 0x401921fb03027848 */ /* 0x000fc80007fe0000 */
[----:B------:R-:W-:Y:S01]  /*2570*/  ISETP.GE.U32.AND P0, PT, R2, 0x7ff00000, PT ;  /* 0x7ff000000200780c */ /* 0x000fe20003f06070 */
[----:B------:R-:W-:-:S12]  /*2580*/  IMAD.MOV.U32 R2, RZ, RZ, R30 ;  /* 0x000000ffff027224 */ /* 0x000fd800078e001e */
[----:B------:R-:W-:Y:S05]  /*2590*/  @!P0 BRA `(.L_x_43) ;  /* 0x0000000000208947 */ /* 0x000fea0003800000 */
[----:B------:R-:W-:-:S14]  /*25a0*/  DSETP.NAN.AND P0, PT, R2, R2, PT ;  /* 0x000000020200722a */ /* 0x000fdc0003f08000 */
[----:B------:R-:W-:Y:S01]  /*25b0*/  @P0 MOV R6, 0x54442d18 ;  /* 0x54442d1800060802 */ /* 0x000fe20000000f00 */
[----:B------:R-:W-:Y:S01]  /*25c0*/  @P0 IMAD.MOV.U32 R7, RZ, RZ, 0x401921fb ;  /* 0x401921fbff070424 */ /* 0x000fe200078e00ff */
[----:B------:R-:W-:-:S05]  /*25d0*/  @!P0 DSETP.NEU.AND P1, PT, R2, +INF , PT ;  /* 0x7ff000000200842a */ /* 0x000fca0003f2d000 */
[----:B------:R-:W-:-:S06]  /*25e0*/  @P0 DADD R6, R30, R6 ;  /* 0x000000001e060229 */ /* 0x000fcc0000000006 */
[----:B------:R-:W-:Y:S02]  /*25f0*/  @!P0 FSEL R6, R30, RZ, P1 ;  /* 0x000000ff1e068208 */ /* 0x000fe40000800000 */
[----:B------:R-:W-:Y:S01]  /*2600*/  @!P0 FSEL R7, R31, -QNAN , P1 ;  /* 0xfff800001f078808 */ /* 0x000fe20000800000 */
[----:B------:R-:W-:Y:S06]  /*2610*/  BRA `(.L_x_44) ;  /* 0x0000000400947947 */ /* 0x000fec0003800000 */
.L_x_43:
[----:B------:R-:W-:Y:S01]  /*2620*/  UMOV UR4, 0x54442d18 ;  /* 0x54442d1800047882 */ /* 0x000fe20000000000 */
[----:B------:R-:W-:Y:S01]  /*2630*/  UMOV UR5, 0x401921fb ;  /* 0x401921fb00057882 */ /* 0x000fe20000000000 */
[----:B------:R-:W-:Y:S01]  /*2640*/  IMAD.MOV.U32 R6, RZ, RZ, R30 ;  /* 0x000000ffff067224 */ /* 0x000fe200078e001e */
[----:B------:R-:W-:Y:S01]  /*2650*/  DSETP.GE.AND P0, PT, R2, UR4, PT ;  /* 0x0000000402007e2a */ /* 0x000fe2000bf06000 */
[----:B------:R-:W-:-:S13]  /*2660*/  IMAD.MOV.U32 R7, RZ, RZ, R31 ;  /* 0x000000ffff077224 */ /* 0x000fda00078e001f */
[----:B------:R-:W-:Y:S05]  /*2670*/  @!P0 BRA `(.L_x_44) ;  /* 0x00000004007c8947 */ /* 0x000fea0003800000 */
[----:B------:R-:W-:Y:S01]  /*2680*/  ISETP.GT.U32.AND P0, PT, R3, 0xfffff, PT ;  /* 0x000fffff0300780c */ /* 0x000fe20003f04070 */
[----:B------:R-:W-:Y:S01]  /*2690*/  BSSY.RECONVERGENT B2, `(.L_x_45) ;  /* 0x000001e000027945 */ /* 0x000fe20003800200 */
[----:B------:R-:W-:-:S11]  /*26a0*/  SHF.R.U32.HI R7, RZ, 0x14, R3 ;  /* 0x00000014ff077819 */ /* 0x000fd60000011603 */
[----:B------:R-:W-:-:S10]  /*26b0*/  @!P0 DMUL R2, R2, 1.80143985094819840000e+16 ;  /* 0x4350000002028828 */ /* 0x000fd40000000000 */
[C---:B------:R-:W-:Y:S02]  /*26c0*/  @!P0 LEA.HI R6, R3.reuse, R7, RZ, 0xc ;  /* 0x0000000703068211 */ /* 0x040fe400078f60ff */
[----:B------:R-:W-:-:S03]  /*26d0*/  LOP3.LUT R9, R3, 0xfffff, RZ, 0xc0, !PT ;  /* 0x000fffff03097812 */ /* 0x000fc600078ec0ff */
[----:B------:R-:W-:Y:S01]  /*26e0*/  @!P0 VIADD R7, R6, 0xffffffca ;  /* 0xffffffca06078836 */ /* 0x000fe20000000000 */
[----:B------:R-:W-:-:S03]  /*26f0*/  LOP3.LUT R9, R9, 0x100000, RZ, 0xfc, !PT ;  /* 0x0010000009097812 */ /* 0x000fc600078efcff */
[----:B------:R-:W-:-:S05]  /*2700*/  VIADD R10, R7, 0xfffffbff ;  /* 0xfffffbff070a7836 */ /* 0x000fca0000000000 */
[----:B------:R-:W-:-:S04]  /*2710*/  VIMNMX R11, PT, PT, RZ, R10, PT ;  /* 0x0000000aff0b7248 */ /* 0x000fc80003fe0100 */
[----:B------:R-:W-:-:S04]  /*2720*/  IADD3 R7, PT, PT, R7, -0x401, -R11 ;  /* 0xfffffbff07077810 */ /* 0x000fc80007ffe80b */
[----:B------:R-:W-:-:S04]  /*2730*/  IADD3 R7, PT, PT, R7, 0x1, RZ ;  /* 0x0000000107077810 */ /* 0x000fc80007ffe0ff */
[----:B------:R-:W-:Y:S01]  /*2740*/  LOP3.LUT P0, R18, R7, 0x3, RZ, 0xc0, !PT ;  /* 0x0000000307127812 */ /* 0x000fe2000780c0ff */
[----:B------:R-:W-:Y:S02]  /*2750*/  IMAD.MOV.U32 R7, RZ, RZ, R2 ;  /* 0x000000ffff077224 */ /* 0x000fe400078e0002 */
[----:B------:R-:W-:-:S10]  /*2760*/  IMAD.MOV.U32 R2, RZ, RZ, R10 ;  /* 0x000000ffff027224 */ /* 0x000fd400078e000a */
[----:B------:R-:W-:Y:S05]  /*2770*/  @!P0 BRA `(.L_x_46) ;  /* 0x00000000003c8947 */ /* 0x000fea0003800000 */
[----:B------:R-:W-:Y:S01]  /*2780*/  BSSY.RECONVERGENT B3, `(.L_x_46) ;  /* 0x000000e000037945 */ /* 0x000fe20003800200 */
[----:B------:R-:W-:Y:S02]  /*2790*/  IMAD.MOV.U32 R3, RZ, RZ, RZ ;  /* 0x000000ffff037224 */ /* 0x000fe400078e00ff */
[----:B------:R-:W-:-:S07]  /*27a0*/  IMAD.MOV.U32 R2, RZ, RZ, R10 ;  /* 0x000000ffff027224 */ /* 0x000fce00078e000a */
.L_x_47:
[----:B------:R-:W-:Y:S01]  /*27b0*/  VIADD R3, R3, 0x1 ;  /* 0x0000000103037836 */ /* 0x000fe20000000000 */
[----:B------:R-:W-:Y:S02]  /*27c0*/  IADD3 R8, P0, PT, R7, -0x54442d18, RZ ;  /* 0xabbbd2e807087810 */ /* 0x000fe40007f1e0ff */
[----:B------:R-:W-:Y:S02]  /*27d0*/  IADD3 R2, PT, PT, R2, -0x1, RZ ;  /* 0xffffffff02027810 */ /* 0x000fe40007ffe0ff */
[----:B------:R-:W-:Y:S02]  /*27e0*/  ISETP.NE.AND P1, PT, R3, R18, PT ;  /* 0x000000120300720c */ /* 0x000fe40003f25270 */
[----:B------:R-:W-:-:S04]  /*27f0*/  IADD3.X R6, PT, PT, R9, -0x1921fc, RZ, P0, !PT ;  /* 0xffe6de0409067810 */ /* 0x000fc800007fe4ff */
[----:B------:R-:W-:-:S04]  /*2800*/  ISETP.GE.AND P0, PT, R6, RZ, PT ;  /* 0x000000ff0600720c */ /* 0x000fc80003f06270 */
[----:B------:R-:W-:Y:S02]  /*2810*/  SEL R8, R7, R8, !P0 ;  /* 0x0000000807087207 */ /* 0x000fe40004000000 */
[----:B------:R-:W-:-:S03]  /*2820*/  SEL R6, R9, R6, !P0 ;  /* 0x0000000609067207 */ /* 0x000fc60004000000 */
[C---:B------:R-:W-:Y:S01]  /*2830*/  IMAD.SHL.U32 R7, R8.reuse, 0x2, RZ ;  /* 0x0000000208077824 */ /* 0x040fe200078e00ff */
[----:B------:R-:W-:Y:S01]  /*2840*/  SHF.L.U64.HI R9, R8, 0x1, R6 ;  /* 0x0000000108097819 */ /* 0x000fe20000010206 */
[----:B------:R-:W-:Y:S06]  /*2850*/  @P1 BRA `(.L_x_47) ;  /* 0xfffffffc00d41947 */ /* 0x000fec000383ffff */
[----:B------:R-:W-:Y:S05]  /*2860*/  BSYNC.RECONVERGENT B3 ;  /* 0x0000000000037941 */ /* 0x000fea0003800200 */
.L_x_46:
[----:B------:R-:W-:Y:S05]  /*2870*/  BSYNC.RECONVERGENT B2 ;  /* 0x0000000000027941 */ /* 0x000fea0003800200 */
.L_x_45:
[----:B------:R-:W-:Y:S01]  /*2880*/  IMAD.IADD R3, R10, 0x1, -R11 ;  /* 0x000000010a037824 */ /* 0x000fe200078e0a0b */
[----:B------:R-:W-:Y:S04]  /*2890*/  BSSY.RECONVERGENT B2, `(.L_x_48) ;  /* 0x0000025000027945 */ /* 0x000fe80003800200 */
[----:B------:R-:W-:-:S13]  /*28a0*/  ISETP.GE.U32.AND P0, PT, R3, 0x3, PT ;  /* 0x000000030300780c */ /* 0x000fda0003f06070 */
[----:B------:R-:W-:Y:S05]  /*28b0*/  @!P0 BRA `(.L_x_49) ;  /* 0x0000000000888947 */ /* 0x000fea0003800000 */
[----:B------:R-:W-:Y:S01]  /*28c0*/  BSSY.RECONVERGENT B3, `(.L_x_50) ;  /* 0x0000020000037945 */ /* 0x000fe20003800200 */
.L_x_51:
[----:B------:R-:W-:Y:S02]  /*28d0*/  IADD3 R6, P0, PT, R7, -0x54442d18, RZ ;  /* 0xabbbd2e807067810 */ /* 0x000fe40007f1e0ff */
[C---:B------:R-:W-:Y:S02]  /*28e0*/  ISETP.GT.AND P1, PT, R2.reuse, 0x3, PT ;  /* 0x000000030200780c */ /* 0x040fe40003f24270 */
[----:B------:R-:W-:Y:S02]  /*28f0*/  IADD3.X R8, PT, PT, R9, -0x1921fc, RZ, P0, !PT ;  /* 0xffe6de0409087810 */ /* 0x000fe400007fe4ff */
[----:B------:R-:W-:Y:S02]  /*2900*/  IADD3 R2, PT, PT, R2, -0x4, RZ ;  /* 0xfffffffc02027810 */ /* 0x000fe40007ffe0ff */
[----:B------:R-:W-:-:S04]  /*2910*/  ISETP.GE.AND P0, PT, R8, RZ, PT ;  /* 0x000000ff0800720c */ /* 0x000fc80003f06270 */
[----:B------:R-:W-:Y:S02]  /*2920*/  SEL R6, R7, R6, !P0 ;  /* 0x0000000607067207 */ /* 0x000fe40004000000 */
[----:B------:R-:W-:-:S03]  /*2930*/  SEL R9, R9, R8, !P0 ;  /* 0x0000000809097207 */ /* 0x000fc60004000000 */
[C---:B------:R-:W-:Y:S01]  /*2940*/  IMAD.SHL.U32 R8, R6.reuse, 0x2, RZ ;  /* 0x0000000206087824 */ /* 0x040fe200078e00ff */
[----:B------:R-:W-:-:S04]  /*2950*/  SHF.L.U64.HI R9, R6, 0x1, R9 ;  /* 0x0000000106097819 */ /* 0x000fc80000010209 */
[----:B------:R-:W-:-:S04]  /*2960*/  IADD3 R3, P0, PT, R8, -0x54442d18, RZ ;  /* 0xabbbd2e808037810 */ /* 0x000fc80007f1e0ff */
[----:B------:R-:W-:-:S04]  /*2970*/  IADD3.X R6, PT, PT, R9, -0x1921fc, RZ, P0, !PT ;  /* 0xffe6de0409067810 */ /* 0x000fc800007fe4ff */
        /* <DEDUP_REMOVED lines=21> */
.L_x_50:
[----:B------:R-:W-:-:S07]  /*2ad0*/  IMAD.MOV.U32 R8, RZ, RZ, R3 ;  /* 0x000000ffff087224 */ /* 0x000fce00078e0003 */
.L_x_49:
[----:B------:R-:W-:Y:S05]  /*2ae0*/  BSYNC.RECONVERGENT B2 ;  /* 0x0000000000027941 */ /* 0x000fea0003800200 */
.L_x_48:
[----:B------:R-:W-:Y:S01]  /*2af0*/  LOP3.LUT R7, R6, 0x7fffffff, RZ, 0xc0, !PT ;  /* 0x7fffffff06077812 */ /* 0x000fe200078ec0ff */
[----:B------:R-:W-:Y:S01]  /*2b00*/  BSSY.RECONVERGENT B2, `(.L_x_52) ;  /* 0x0000014000027945 */ /* 0x000fe20003800200 */
[----:B------:R-:W-:Y:S01]  /*2b10*/  ISETP.NE.U32.AND P0, PT, R8, RZ, PT ;  /* 0x000000ff0800720c */ /* 0x000fe20003f05070 */
[----:B------:R-:W-:Y:S02]  /*2b20*/  IMAD.MOV.U32 R9, RZ, RZ, RZ ;  /* 0x000000ffff097224 */ /* 0x000fe400078e00ff */
[----:B------:R-:W-:Y:S01]  /*2b30*/  IMAD.MOV.U32 R11, RZ, RZ, RZ ;  /* 0x000000ffff0b7224 */ /* 0x000fe200078e00ff */
[----:B------:R-:W-:-:S13]  /*2b40*/  ISETP.NE.AND.EX P0, PT, R7, RZ, PT, P0 ;  /* 0x000000ff0700720c */ /* 0x000fda0003f05300 */
[----:B------:R-:W-:Y:S05]  /*2b50*/  @!P0 BRA `(.L_x_53) ;  /* 0x0000000000388947 */ /* 0x000fea0003800000 */
[----:B------:R-:W-:-:S06]  /*2b60*/  IMAD.MOV.U32 R6, RZ, RZ, R8 ;  /* 0x000000ffff067224 */ /* 0x000fcc00078e0008 */
[----:B------:R-:W-:-:S10]  /*2b70*/  DMUL R2, R6, 1.80143985094819840000e+16 ;  /* 0x4350000006027828 */ /* 0x000fd40000000000 */
[----:B------:R-:W-:-:S04]  /*2b80*/  SHF.R.U32.HI R2, RZ, 0x14, R3 ;  /* 0x00000014ff027819 */ /* 0x000fc80000011603 */
[----:B------:R-:W-:-:S04]  /*2b90*/  IADD3 R3, PT, PT, -R2, 0x37, RZ ;  /* 0x0000003702037810 */ /* 0x000fc80007ffe1ff */
[----:B------:R-:W-:Y:S02]  /*2ba0*/  IADD3 R6, PT, PT, -R3, 0x401, RZ ;  /* 0x0000040103067810 */ /* 0x000fe40007ffe1ff */
[-C--:B------:R-:W-:Y:S02]  /*2bb0*/  SHF.L.U64.HI R7, R8, R3.reuse, R7 ;  /* 0x0000000308077219 */ /* 0x080fe40000010207 */
[----:B------:R-:W-:Y:S02]  /*2bc0*/  ISETP.GT.AND P0, PT, R6, RZ, PT ;  /* 0x000000ff0600720c */ /* 0x000fe40003f04270 */
[----:B------:R-:W-:-:S11]  /*2bd0*/  SHF.L.U32 R3, R8, R3, RZ ;  /* 0x0000000308037219 */ /* 0x000fd600000006ff */
[----:B------:R-:W-:-:S04]  /*2be0*/  @!P0 IADD3 R2, PT, PT, -R6, 0x1, RZ ;  /* 0x0000000106028810 */ /* 0x000fc80007ffe1ff */
[-CC-:B------:R-:W-:Y:S02]  /*2bf0*/  @!P0 SHF.R.U64 R9, R3, R2.reuse, R7.reuse ;  /* 0x0000000203098219 */ /* 0x180fe40000001207 */
[----:B------:R-:W-:Y:S02]  /*2c00*/  @P0 IADD3 R9, P1, PT, RZ, R3, RZ ;  /* 0x00000003ff090210 */ /* 0x000fe40007f3e0ff */
[----:B------:R-:W-:Y:S02]  /*2c10*/  @P0 IADD3 R3, PT, PT, R6, -0x1, RZ ;  /* 0xffffffff06030810 */ /* 0x000fe40007ffe0ff */
[----:B------:R-:W-:-:S03]  /*2c20*/  @!P0 SHF.R.U32.HI R11, RZ, R2, R7 ;  /* 0x00000002ff0b8219 */ /* 0x000fc60000011607 */
[----:B------:R-:W-:-:S07]  /*2c30*/  @P0 IMAD.U32.X R11, R3, 0x100000, R7, P1 ;  /* 0x00100000030b0824 */ /* 0x000fce00008e0407 */
.L_x_53:
[----:B------:R-:W-:Y:S05]  /*2c40*/  BSYNC.RECONVERGENT B2 ;  /* 0x0000000000027941 */ /* 0x000fea0003800200 */
.L_x_52:
[----:B------:R-:W-:Y:S01]  /*2c50*/  LOP3.LUT R7, R11, 0x80000000, R31, 0xb8, !PT ;  /* 0x800000000b077812 */ /* 0x000fe200078eb81f */
[----:B------:R-:W-:-:S07]  /*2c60*/  IMAD.MOV.U32 R6, RZ, RZ, R9 ;  /* 0x000000ffff067224 */ /* 0x000fce00078e0009 */
.L_x_44:
[----:B------:R-:W-:Y:S05]  /*2c70*/  BSYNC.RECONVERGENT B1 ;  /* 0x0000000000017941 */ /* 0x000fea0003800200 */
.L_x_42:
[----:B------:R-:W-:Y:S01]  /*2c80*/  IMAD.MOV.U32 R18, RZ, RZ, 0x54442d18 ;  /* 0x54442d18ff127424 */ /* 0x000fe200078e00ff */
[----:B------:R-:W-:Y:S01]  /*2c90*/  BSSY.RECONVERGENT B1, `(.L_x_54) ;  /* 0x000006f000017945 */ /* 0x000fe20003800200 */
[----:B------:R-:W-:-:S06]  /*2ca0*/  IMAD.MOV.U32 R19, RZ, RZ, 0x401921fb ;  /* 0x401921fbff137424 */ /* 0x000fcc00078e00ff */
[----:B------:R-:W-:-:S10]  /*2cb0*/  DADD R2, R6, R18 ;  /* 0x0000000006027229 */ /* 0x000fd40000000012 */
[----:B------:R-:W-:-:S04]  /*2cc0*/  LOP3.LUT R7, R3, 0x7fffffff, RZ, 0xc0, !PT ;  /* 0x7fffffff03077812 */ /* 0x000fc800078ec0ff */
[----:B------:R-:W-:-:S04]  /*2cd0*/  VIMNMX.U32 R6, PT, PT, R7, 0x401921fb, !PT ;  /* 0x401921fb07067848 */ /* 0x000fc80007fe0000 */
[----:B------:R-:W-:Y:S01]  /*2ce0*/  ISETP.GE.U32.AND P0, PT, R6, 0x7ff00000, PT ;  /* 0x7ff000000600780c */ /* 0x000fe20003f06070 */
[----:B------:R-:W-:-:S12]  /*2cf0*/  IMAD.MOV.U32 R6, RZ, RZ, R2 ;  /* 0x000000ffff067224 */ /* 0x000fd800078e0002 */
[----:B------:R-:W-:Y:S05]  /*2d00*/  @!P0 BRA `(.L_x_55) ;  /* 0x0000000000188947 */ /* 0x000fea0003800000 */
[----:B------:R-:W-:-:S14]  /*2d10*/  DSETP.NAN.AND P0, PT, R6, R6, PT ;  /* 0x000000060600722a */ /* 0x000fdc0003f08000 */
[----:B------:R-:W-:Y:S02]  /*2d20*/  @!P0 DSETP.NEU.AND P1, PT, R6, +INF , PT ;  /* 0x7ff000000600842a */ /* 0x000fe40003f2d000 */
[----:B------:R-:W-:-:S06]  /*2d30*/  @P0 DADD R18, R2, R18 ;  /* 0x0000000002120229 */ /* 0x000fcc0000000012 */
[----:B------:R-:W-:Y:S02]  /*2d40*/  @!P0 FSEL R18, R2, RZ, P1 ;  /* 0x000000ff02128208 */ /* 0x000fe40000800000 */
[----:B------:R-:W-:Y:S01]  /*2d50*/  @!P0 FSEL R19, R3, -QNAN , P1 ;  /* 0xfff8000003138808 */ /* 0x000fe20000800000 */
[----:B------:R-:W-:Y:S06]  /*2d60*/  BRA `(.L_x_56) ;  /* 0x0000000400847947 */ /* 0x000fec0003800000 */
.L_x_55:
[----:B------:R-:W-:Y:S01]  /*2d70*/  DSETP.GE.AND P0, PT, R6, R18, PT ;  /* 0x000000120600722a */ /* 0x000fe20003f06000 */
[----:B------:R-:W-:Y:S01]  /*2d80*/  MOV R18, R2 ;  /* 0x0000000200127202 */ /* 0x000fe20000000f00 */
[----:B------:R-:W-:-:S12]  /*2d90*/  IMAD.MOV.U32 R19, RZ, RZ, R3 ;  /* 0x000000ffff137224 */ /* 0x000fd800078e0003 */
        /* <DEDUP_REMOVED lines=11> */
[----:B------:R-:W-:-:S05]  /*2e50*/  IADD3 R9, PT, PT, R9, -0x401, -R19 ;  /* 0xfffffbff09097810 */ /* 0x000fca0007ffe813 */
[----:B------:R-:W-:-:S05]  /*2e60*/  VIADD R9, R9, 0x1 ;  /* 0x0000000109097836 */ /* 0x000fca0000000000 */
[----:B------:R-:W-:Y:S01]  /*2e70*/  LOP3.LUT P0, R20, R9, 0x3, RZ, 0xc0, !PT ;  /* 0x0000000309147812 */ /* 0x000fe2000780c0ff */
[----:B------:R-:W-:Y:S01]  /*2e80*/  IMAD.MOV.U32 R9, RZ, RZ, R6 ;  /* 0x000000ffff097224 */ /* 0x000fe200078e0006 */
[----:B------:R-:W-:-:S11]  /*2e90*/  MOV R6, R18 ;  /* 0x0000001200067202 */ /* 0x000fd60000000f00 */
[----:B------:R-:W-:Y:S05]  /*2ea0*/  @!P0 BRA `(.L_x_58) ;  /* 0x00000000003c8947 */ /* 0x000fea0003800000 */
[----:B------:R-:W-:Y:S01]  /*2eb0*/  BSSY.RECONVERGENT B3, `(.L_x_58) ;  /* 0x000000e000037945 */ /* 0x000fe20003800200 */
[----:B------:R-:W-:Y:S02]  /*2ec0*/  IMAD.MOV.U32 R7, RZ, RZ, RZ ;  /* 0x000000ffff077224 */ /* 0x000fe400078e00ff */
[----:B------:R-:W-:-:S07]  /*2ed0*/  IMAD.MOV.U32 R6, RZ, RZ, R18 ;  /* 0x000000ffff067224 */ /* 0x000fce00078e0012 */
.L_x_59:
[----:B------:R-:W-:Y:S01]  /*2ee0*/  VIADD R7, R7, 0x1 ;  /* 0x0000000107077836 */ /* 0x000fe20000000000 */
[----:B------:R-:W-:Y:S01]  /*2ef0*/  IADD3 R10, P0, PT, R9, -0x54442d18, RZ ;  /* 0xabbbd2e8090a7810 */ /* 0x000fe20007f1e0ff */
[----:B------:R-:W-:-:S03]  /*2f00*/  VIADD R6, R6, 0xffffffff ;  /* 0xffffffff06067836 */ /* 0x000fc60000000000 */
        /* <DEDUP_REMOVED lines=9> */
.L_x_58:
[----:B------:R-:W-:Y:S05]  /*2fa0*/  BSYNC.RECONVERGENT B2 ;  /* 0x0000000000027941 */ /* 0x000fea0003800200 */
.L_x_57:
[----:B------:R-:W-:Y:S01]  /*2fb0*/  IADD3 R7, PT, PT, R18, -R19, RZ ;  /* 0x8000001312077210 */ /* 0x000fe20007ffe0ff */
[----:B------:R-:W-:Y:S03]  /*2fc0*/  BSSY.RECONVERGENT B2, `(.L_x_60) ;  /* 0x0000025000027945 */ /* 0x000fe60003800200 */
[----:B------:R-:W-:-:S13]  /*2fd0*/  ISETP.GE.U32.AND P0, PT, R7, 0x3, PT ;  /* 0x000000030700780c */ /* 0x000fda0003f06070 */
[----:B------:R-:W-:Y:S05]  /*2fe0*/  @!P0 BRA `(.L_x_61) ;  /* 0x0000000000888947 */ /* 0x000fea0003800000 */
[----:B------:R-:W-:Y:S01]  /*2ff0*/  BSSY.RECONVERGENT B3, `(.L_x_62) ;  /* 0x0000020000037945 */ /* 0x000fe20003800200 */
.L_x_63:
[----:B------:R-:W-:Y:S02]  /*3000*/  IADD3 R8, P0, PT, R9, -0x54442d18, RZ ;  /* 0xabbbd2e809087810 */ /* 0x000fe40007f1e0ff */
[C---:B------:R-:W-:Y:S01]  /*3010*/  ISETP.GT.AND P1, PT, R6.reuse, 0x3, PT ;  /* 0x000000030600780c */ /* 0x040fe20003f24270 */
[----:B------:R-:W-:Y:S01]  /*3020*/  VIADD R6, R6, 0xfffffffc ;  /* 0xfffffffc06067836 */ /* 0x000fe20000000000 */
        /* <DEDUP_REMOVED lines=29> */
.L_x_62:
[----:B------:R-:W-:-:S07]  /*3200*/  MOV R10, R7 ;  /* 0x00000007000a7202 */ /* 0x000fce0000000f00 */
.L_x_61:
[----:B------:R-:W-:Y:S05]  /*3210*/  BSYNC.RECONVERGENT B2 ;  /* 0x0000000000027941 */ /* 0x000fea0003800200 */
.L_x_60:
[----:B------:R-:W-:Y:S01]  /*3220*/  LOP3.LUT R9, R8, 0x7fffffff, RZ, 0xc0, !PT ;  /* 0x7fffffff08097812 */ /* 0x000fe200078ec0ff */
[----:B------:R-:W-:Y:S01]  /*3230*/  BSSY.RECONVERGENT B2, `(.L_x_64) ;  /* 0x0000013000027945 */ /* 0x000fe20003800200 */
[----:B------:R-:W-:Y:S02]  /*3240*/  ISETP.NE.U32.AND P0, PT, R10, RZ, PT ;  /* 0x000000ff0a00720c */ /* 0x000fe40003f05070 */
[----:B------:R-:W-:Y:S02]  /*3250*/  CS2R R18, SRZ ;  /* 0x0000000000127805 */ /* 0x000fe4000001ff00 */
        /* <DEDUP_REMOVED lines=12> */
[----:B------:R-:W-:Y:S01]  /*3320*/  @P0 IADD3 R18, P1, PT, RZ, R7, RZ ;  /* 0x00000007ff120210 */ /* 0x000fe20007f3e0ff */
[----:B------:R-:W-:Y:S01]  /*3330*/  @P0 VIADD R7, R8, 0xffffffff ;  /* 0xffffffff08070836 */ /* 0x000fe20000000000 */
[----:B------:R-:W-:-:S03]  /*3340*/  @!P0 SHF.R.U32.HI R19, RZ, R6, R9 ;  /* 0x00000006ff138219 */ /* 0x000fc60000011609 */
[----:B------:R-:W-:-:S08]  /*3350*/  @P0 IMAD.U32.X R19, R7, 0x100000, R9, P1 ;  /* 0x0010000007130824 */ /* 0x000fd000008e0409 */
.L_x_65:
[----:B------:R-:W-:Y:S05]  /*3360*/  BSYNC.RECONVERGENT B2 ;  /* 0x0000000000027941 */ /* 0x000fea0003800200 */
.L_x_64:
[----:B------:R-:W-:-:S07]  /*3370*/  LOP3.LUT R19, R19, 0x80000000, R3, 0xb8, !PT ;  /* 0x8000000013137812 */ /* 0x000fce00078eb803 */
.L_x_56:
[----:B------:R-:W-:Y:S05]  /*3380*/  BSYNC.RECONVERGENT B1 ;  /* 0x0000000000017941 */ /* 0x000fea0003800200 */
.L_x_54:
[----:B------:R-:W0:Y:S01]  /*3390*/  I2F.F64 R2, R0 ;  /* 0x0000000000027312 */ /* 0x000e220000201c00 */
[----:B------:R-:W1:Y:S01]  /*33a0*/  LDC.64 R20, c[0x0][0x3c8] ;  /* 0x0000f200ff147b82 */ /* 0x000e620000000a00 */
[----:B0-----:R-:W-:-:S08]  /*33b0*/  DADD R2, R16, -R2 ;  /* 0x0000000010027229 */ /* 0x001fd00000000802 */
[----:B------:R-:W-:-:S10]  /*33c0*/  DMUL R2, R2, 8192 ;  /* 0x40c0000002027828 */ /* 0x000fd40000000000 */
[----:B------:R-:W0:Y:S02]  /*33d0*/  F2I.F64.TRUNC R2, R2 ;  /* 0x0000000200027311 */ /* 0x000e24000030d100 */
[----:B0-----:R-:W-:-:S04]  /*33e0*/  IMAD.SHL.U32 R7, R2, 0x8, RZ ;  /* 0x0000000802077824 */ /* 0x001fc800078e00ff */
[----:B-1----:R-:W-:-:S05]  /*33f0*/  IMAD.WIDE R20, R7, 0x4, R20 ;  /* 0x0000000407147825 */ /* 0x002fca00078e0214 */
[----:B------:R0:W5:Y:S04]  /*3400*/  LDG.E R17, desc[UR6][R20.64+0x1c] ;  /* 0x00001c0614117981 */ /* 0x000168000c1e1900 */
[----:B------:R0:W5:Y:S04]  /*3410*/  LDG.E R16, desc[UR6][R20.64+0x18] ;  /* 0x0000180614107981 */ /* 0x000168000c1e1900 */
[----:B------:R0:W5:Y:S04]  /*3420*/  LDG.E R11, desc[UR6][R20.64+0x14] ;  /* 0x00001406140b7981 */ /* 0x000168000c1e1900 */
[----:B------:R0:W5:Y:S04]  /*3430*/  LDG.E R10, desc[UR6][R20.64+0x10] ;  /* 0x00001006140a7981 */ /* 0x000168000c1e1900 */
[----:B------:R0:W5:Y:S04]  /*3440*/  LDG.E R9, desc[UR6][R20.64+0xc] ;  /* 0x00000c0614097981 */ /* 0x000168000c1e1900 */
[----:B------:R0:W5:Y:S04]  /*3450*/  LDG.E R8, desc[UR6][R20.64+0x8] ;  /* 0x0000080614087981 */ /* 0x000168000c1e1900 */
[----:B------:R0:W5:Y:S04]  /*3460*/  LDG.E R7, desc[UR6][R20.64+0x4] ;  /* 0x0000040614077981 */ /* 0x000168000c1e1900 */
[----:B------:R0:W5:Y:S01]  /*3470*/  LDG.E R6, desc[UR6][R20.64] ;  /* 0x0000000614067981 */ /* 0x000162000c1e1900 */
[----:B------:R-:W-:Y:S01]  /*3480*/  DMUL R14, R14, 8192 ;  /* 0x40c000000e0e7828 */ /* 0x000fe20000000000 */
[----:B------:R-:W-:Y:S01]  /*3490*/  IMAD.MOV.U32 R37, RZ, RZ, RZ ;  /* 0x000000ffff257224 */ /* 0x000fe200078e00ff */
[----:B------:R-:W-:-:S02]  /*34a0*/  MOV R36, 0xfffffffd ;  /* 0xfffffffd00247802 */ /* 0x000fc40000000f00 */
[----:B------:R-:W-:-:S06]  /*34b0*/  CS2R R2, SRZ ;  /* 0x0000000000027805 */ /* 0x000fcc000001ff00 */
[----:B------:R-:W1:Y:S02]  /*34c0*/  F2I.F64.TRUNC R14, R14 ;  /* 0x0000000e000e7311 */ /* 0x000e64000030d100 */
[----:B01----:R-:W-:-:S07]  /*34d0*/  LEA R35, R14, 0x4, 0x3 ;  /* 0x000000040e237811 */ /* 0x003fce00078e18ff */
.L_x_72:
[----:B------:R-:W0:Y:S01]  /*34e0*/  I2F.F64 R14, R36 ;  /* 0x00000024000e7312 */ /* 0x000e220000201c00 */
[----:B------:R-:W-:Y:S01]  /*34f0*/  BSSY.RECONVERGENT B1, `(.L_x_66) ;  /* 0x0000044000017945 */ /* 0x000fe20003800200 */
[----:B0-----:R-:W-:-:S06]  /*3500*/  DMUL R14, R14, R12 ;  /* 0x0000000c0e0e7228 */ /* 0x001fcc0000000000 */
[----:B------:R-:W0:Y:S02]  /*3510*/  F2F.F32.F64 R23, R14 ;  /* 0x0000000e00177310 */ /* 0x000e240000301000 */
[C---:B0-----:R-:W-:Y:S01]  /*3520*/  FMUL R21, R23.reuse, 0.63661974668502807617 ;  /* 0x3f22f98317157820 */ /* 0x041fe20000400000 */
[----:B------:R-:W-:-:S05]  /*3530*/  FSETP.GE.AND P0, PT, |R23|, 105615, PT ;  /* 0x47ce47801700780b */ /* 0x000fca0003f06200 */
[----:B------:R-:W0:Y:S02]  /*3540*/  F2I.NTZ R26, R21 ;  /* 0x00000015001a7305 */ /* 0x000e240000203100 */
[----:B0-----:R-:W-:Y:S01]  /*3550*/  I2FP.F32.S32 R34, R26 ;  /* 0x0000001a00227245 */ /* 0x001fe20000201400 */
[----:B------:R-:W-:-:S04]  /*3560*/  IMAD.MOV.U32 R20, RZ, RZ, R26 ;  /* 0x000000ffff147224 */ /* 0x000fc800078e001a */
[----:B------:R-:W-:-:S04]  /*3570*/  FFMA R25, R34, -1.5707962512969970703, R23 ;  /* 0xbfc90fda22197823 */ /* 0x000fc80000000017 */
[----:B------:R-:W-:-:S04]  /*3580*/  FFMA R25, R34, -7.5497894158615963534e-08, R25 ;  /* 0xb3a2216822197823 */ /* 0x000fc80000000019 */
[----:B------:R-:W-:-:S04]  /*3590*/  FFMA R34, R34, -5.3903029534742383927e-15, R25 ;  /* 0xa7c234c522227823 */ /* 0x000fc80000000019 */
[----:B------:R-:W-:Y:S01]  /*35a0*/  IMAD.MOV.U32 R27, RZ, RZ, R34 ;  /* 0x000000ffff1b7224 */ /* 0x000fe200078e0022 */
[----:B------:R-:W-:Y:S06]  /*35b0*/  @!P0 BRA `(.L_x_67) ;  /* 0x0000000000dc8947 */ /* 0x000fec0003800000 */
[----:B------:R-:W-:-:S13]  /*35c0*/  FSETP.NEU.AND P0, PT, |R23|, +INF , PT ;  /* 0x7f8000001700780b */ /* 0x000fda0003f0d200 */
[----:B------:R-:W-:Y:S01]  /*35d0*/  @!P0 FMUL R27, RZ, R23 ;  /* 0x00000017ff1b8220 */ /* 0x000fe20000400000 */
[----:B------:R-:W-:Y:S01]  /*35e0*/  @!P0 IMAD.MOV.U32 R26, RZ, RZ, RZ ;  /* 0x000000ffff1a8224 */ /* 0x000fe200078e00ff */
[----:B------:R-:W-:Y:S06]  /*35f0*/  @!P0 BRA `(.L_x_67) ;  /* 0x0000000000cc8947 */ /* 0x000fec0003800000 */
[----:B------:R-:W-:Y:S01]  /*3600*/  IMAD.SHL.U32 R14, R23, 0x100, RZ ;  /* 0x00000100170e7824 */ /* 0x000fe200078e00ff */
[----:B------:R-:W-:Y:S01]  /*3610*/  MOV R21, R1 ;  /* 0x0000000100157202 */ /* 0x000fe20000000f00 */
[----:B------:R-:W-:Y:S01]  /*3620*/  IMAD.MOV.U32 R26, RZ, RZ, RZ ;  /* 0x000000ffff1a7224 */ /* 0x000fe200078e00ff */
[----:B------:R-:W0:Y:S02]  /*3630*/  LDCU.64 UR8, c[0x4][URZ] ;  /* 0x01000000ff0877ac */ /* 0x000e240008000a00 */
[----:B------:R-:W-:Y:S01]  /*3640*/  LOP3.LUT R27, R14, 0x80000000, RZ, 0xfc, !PT ;  /* 0x800000000e1b7812 */ /* 0x000fe200078efcff */
[----:B------:R-:W-:Y:S01]  /*3650*/  UMOV UR5, URZ ;  /* 0x000000ff00057c82 */ /* 0x000fe20008000000 */
[----:B------:R-:W-:-:S05]  /*3660*/  UMOV UR4, URZ ;  /* 0x000000ff00047c82 */ /* 0x000fca0008000000 */
.L_x_68:
[----:B0-----:R-:W-:Y:S02]  /*3670*/  IMAD.U32 R14, RZ, RZ, UR8 ;  /* 0x00000008ff0e7e24 */ /* 0x001fe4000f8e00ff */
[----:B------:R-:W-:-:S05]  /*3680*/  IMAD.U32 R15, RZ, RZ, UR9 ;  /* 0x00000009ff0f7e24 */ /* 0x000fca000f8e00ff */
[----:B------:R-:W2:Y:S01]  /*3690*/  LDG.E.CONSTANT R14, desc[UR6][R14.64] ;  /* 0x000000060e0e7981 */ /* 0x000ea2000c1e9900 */
[----:B------:R-:W-:Y:S02]  /*36a0*/  UIADD3 UR8, UP0, UPT, UR8, 0x4, URZ ;  /* 0x0000000408087890 */ /* 0x000fe4000ff1e0ff */
[----:B------:R-:W-:Y:S02]  /*36b0*/  UIADD3 UR4, UPT, UPT, UR4, 0x1, URZ ;  /* 0x0000000104047890 */ /* 0x000fe4000fffe0ff */
[----:B------:R-:W-:Y:S02]  /*36c0*/  UIADD3.X UR9, UPT, UPT, URZ, UR9, URZ, UP0, !UPT ;  /* 0x00000009ff097290 */ /* 0x000fe400087fe4ff */
[----:B------:R-:W-:Y:S01]  /*36d0*/  UISETP.NE.AND UP0, UPT, UR4, 0x6, UPT ;  /* 0x000000060400788c */ /* 0x000fe2000bf05270 */
[----:B--2---:R-:W-:-:S03]  /*36e0*/  IMAD.WIDE.U32 R24, R14, R27, RZ ;  /* 0x0000001b0e187225 */ /* 0x004fc600078e00ff */
[----:B------:R-:W-:-:S04]  /*36f0*/  IADD3 R22, P0, PT, R24, R26, RZ ;  /* 0x0000001a18167210 */ /* 0x000fc80007f1e0ff */
[----:B------:R-:W-:Y:S01]  /*3700*/  IADD3.X R26, PT, PT, R25, UR5, RZ, P0, !PT ;  /* 0x00000005191a7c10 */ /* 0x000fe200087fe4ff */
[----:B------:R0:W-:Y:S02]  /*3710*/  STL [R21], R22 ;  /* 0x0000001615007387 */ /* 0x0001e40000100800 */
[----:B0-----:R-:W-:Y:S01]  /*3720*/  VIADD R21, R21, 0x4 ;  /* 0x0000000415157836 */ /* 0x001fe20000000000 */
[----:B------:R-:W-:Y:S06]  /*3730*/  BRA.U UP0, `(.L_x_68) ;  /* 0xfffffffd00cc7547 */ /* 0x000fec000b83ffff */
[----:B------:R-:W-:Y:S01]  /*3740*/  SHF.R.U32.HI R22, RZ, 0x17, R23 ;  /* 0x00000017ff167819 */ /* 0x000fe20000011617 */
[----:B------:R0:W-:Y:S03]  /*3750*/  STL [R1+0x18], R26 ;  /* 0x0000181a01007387 */ /* 0x0001e60000100800 */
[C---:B------:R-:W-:Y:S02]  /*3760*/  LOP3.LUT R14, R22.reuse, 0xe0, RZ, 0xc0, !PT ;  /* 0x000000e0160e7812 */ /* 0x040fe400078ec0ff */
[----:B------:R-:W-:-:S03]  /*3770*/  LOP3.LUT P0, RZ, R22, 0x1f, RZ, 0xc0, !PT ;  /* 0x0000001f16ff7812 */ /* 0x000fc6000780c0ff */
[----:B------:R-:W-:-:S05]  /*3780*/  VIADD R14, R14, 0xffffff80 ;  /* 0xffffff800e0e7836 */ /* 0x000fca0000000000 */
[----:B------:R-:W-:-:S05]  /*3790*/  SHF.R.U32.HI R14, RZ, 0x5, R14 ;  /* 0x00000005ff0e7819 */ /* 0x000fca000001160e */
[----:B------:R-:W-:-:S05]  /*37a0*/  IMAD R24, R14, -0x4, R1 ;  /* 0xfffffffc0e187824 */ /* 0x000fca00078e0201 */
[----:B------:R-:W2:Y:S04]  /*37b0*/  LDL R21, [R24+0x18] ;  /* 0x0000180018157983 */ /* 0x000ea80000100800 */
[----:B------:R-:W2:Y:S04]  /*37c0*/  LDL R14, [R24+0x14] ;  /* 0x00001400180e7983 */ /* 0x000ea80000100800 */
[----:B------:R-:W3:Y:S01]  /*37d0*/  @P0 LDL R15, [R24+0x10] ;  /* 0x00001000180f0983 */ /* 0x000ee20000100800 */
[----:B------:R-:W-:Y:S01]  /*37e0*/  LOP3.LUT R22, R22, 0x1f, RZ, 0xc0, !PT ;  /* 0x0000001f16167812 */ /* 0x000fe200078ec0ff */
[----:B------:R-:W-:Y:S01]  /*37f0*/  UMOV UR4, 0x54442d19 ;  /* 0x54442d1900047882 */ /* 0x000fe20000000000 */
[----:B------:R-:W-:-:S02]  /*3800*/  UMOV UR5, 0x3bf921fb ;  /* 0x3bf921fb00057882 */ /* 0x000fc40000000000 */
[-C--:B--2---:R-:W-:Y:S02]  /*3810*/  @P0 SHF.L.W.U32.HI R21, R14, R22.reuse, R21 ;  /* 0x000000160e150219 */ /* 0x084fe40000010e15 */
[----:B---3--:R-:W-:Y:S02]  /*3820*/  @P0 SHF.L.W.U32.HI R14, R15, R22, R14 ;  /* 0x000000160f0e0219 */ /* 0x008fe40000010e0e */
[----:B------:R-:W-:Y:S02]  /*3830*/  ISETP.GE.AND P0, PT, R23, RZ, PT ;  /* 0x000000ff1700720c */ /* 0x000fe40003f06270 */
[C-C-:B------:R-:W-:Y:S01]  /*3840*/  SHF.L.W.U32.HI R22, R14.reuse, 0x2, R21.reuse ;  /* 0x000000020e167819 */ /* 0x140fe20000010e15 */
[----:B------:R-:W-:Y:S01]  /*3850*/  IMAD.SHL.U32 R14, R14, 0x4, RZ ;  /* 0x000000040e0e7824 */ /* 0x000fe200078e00ff */
[----:B------:R-:W-:Y:S02]  /*3860*/  SHF.R.U32.HI R21, RZ, 0x1e, R21 ;  /* 0x0000001eff157819 */ /* 0x000fe40000011615 */
[----:B------:R-:W-:-:S02]  /*3870*/  SHF.R.S32.HI R15, RZ, 0x1f, R22 ;  /* 0x0000001fff0f7819 */ /* 0x000fc40000011416 */
[C---:B0-----:R-:W-:Y:S02]  /*3880*/  LEA.HI R26, R22.reuse, R21, RZ, 0x1 ;  /* 0x00000015161a7211 */ /* 0x041fe400078f08ff */
[C---:B------:R-:W-:Y:S02]  /*3890*/  LOP3.LUT R14, R15.reuse, R14, RZ, 0x3c, !PT ;  /* 0x0000000e0f0e7212 */ /* 0x040fe400078e3cff */
[----:B------:R-:W-:Y:S02]  /*38a0*/  LOP3.LUT R15, R15, R22, RZ, 0x3c, !PT ;  /* 0x000000160f0f7212 */ /* 0x000fe400078e3cff */
[----:B------:R-:W-:Y:S02]  /*38b0*/  LOP3.LUT R27, R22, R23, RZ, 0x3c, !PT ;  /* 0x00000017161b7212 */ /* 0x000fe400078e3cff */
[----:B------:R-:W-:Y:S02]  /*38c0*/  IADD3 R21, PT, PT, -R26, RZ, RZ ;  /* 0x000000ff1a157210 */ /* 0x000fe40007ffe1ff */
[----:B------:R-:W0:Y:S01]  /*38d0*/  I2F.F64.S64 R14, R14 ;  /* 0x0000000e000e7312 */ /* 0x000e220000301c00 */
[----:B------:R-:W-:-:S02]  /*38e0*/  ISETP.GE.AND P1, PT, R27, RZ, PT ;  /* 0x000000ff1b00720c */ /* 0x000fc40003f26270 */
[----:B------:R-:W-:Y:S01]  /*38f0*/  @!P0 IMAD.MOV.U32 R26, RZ, RZ, R21 ;  /* 0x000000ffff1a8224 */ /* 0x000fe200078e0015 */
[----:B0-----:R-:W-:-:S10]  /*3900*/  DMUL R24, R14, UR4 ;  /* 0x000000040e187c28 */ /* 0x001fd40008000000 */
[----:B------:R-:W0:Y:S02]  /*3910*/  F2F.F32.F64 R24, R24 ;  /* 0x0000001800187310 */ /* 0x000e240000301000 */
[----:B0-----:R-:W-:-:S07]  /*3920*/  FSEL R27, -R24, R24, !P1 ;  /* 0x00000018181b7208 */ /* 0x001fce0004800100 */
.L_x_67:
[----:B------:R-:W-:Y:S05]  /*3930*/  BSYNC.RECONVERGENT B1 ;  /* 0x0000000000017941 */ /* 0x000fea0003800200 */
.L_x_66:
[----:B------:R-:W-:Y:S01]  /*3940*/  LOP3.LUT R21, R26, 0x1, RZ, 0xc0, !PT ;  /* 0x000000011a157812 */ /* 0x000fe200078ec0ff */
[----:B------:R-:W-:Y:S02]  /*3950*/  IMAD.MOV.U32 R22, RZ, RZ, 0x37cbac00 ;  /* 0x37cbac00ff167424 */ /* 0x000fe400078e00ff */
[----:B------:R-:W-:Y:S01]  /*3960*/  FMUL R14, R27, R27 ;  /* 0x0000001b1b0e7220 */ /* 0x000fe20000400000 */
[----:B------:R-:W-:Y:S01]  /*3970*/  IMAD.MOV.U32 R38, RZ, RZ, 0x3e2aaaa8 ;  /* 0x3e2aaaa8ff267424 */ /* 0x000fe200078e00ff */
[----:B------:R-:W-:Y:S01]  /*3980*/  ISETP.NE.U32.AND P0, PT, R21, 0x1, PT ;  /* 0x000000011500780c */ /* 0x000fe20003f05070 */
[----:B------:R-:W-:Y:S02]  /*3990*/  IMAD.MOV.U32 R21, RZ, RZ, 0x3c0885e4 ;  /* 0x3c0885e4ff157424 */ /* 0x000fe400078e00ff */
[----:B------:R-:W-:Y:S01]  /*39a0*/  FFMA R15, R14, R22, -0.0013887860113754868507 ;  /* 0xbab607ed0e0f7423 */ /* 0x000fe20000000016 */
[----:B------:R-:W-:Y:S01]  /*39b0*/  VIADD R24, R26, 0x1 ;  /* 0x000000011a187836 */ /* 0x000fe20000000000 */
[----:B------:R-:W-:Y:S01]  /*39c0*/  FSEL R39, R27, 1, !P0 ;  /* 0x3f8000001b277808 */ /* 0x000fe20004000000 */
[----:B------:R-:W-:Y:S01]  /*39d0*/  BSSY.RECONVERGENT B1, `(.L_x_69) ;  /* 0x000003f000017945 */ /* 0x000fe20003800200 */
[----:B------:R-:W-:-:S02]  /*39e0*/  FSEL R25, R21, 0.041666727513074874878, !P0 ;  /* 0x3d2aaabb15197808 */ /* 0x000fc40004000000 */
[----:B------:R-:W-:Y:S02]  /*39f0*/  FSEL R15, R15, -0.00019574658654164522886, P0 ;  /* 0xb94d41530f0f7808 */ /* 0x000fe40000000000 */
[----:B------:R-:W-:Y:S02]  /*3a00*/  FSEL R26, -R38, -0.4999999701976776123, !P0 ;  /* 0xbeffffff261a7808 */ /* 0x000fe40004000100 */
[----:B------:R-:W-:Y:S01]  /*3a10*/  FSETP.GE.AND P0, PT, |R23|, 105615, PT ;  /* 0x47ce47801700780b */ /* 0x000fe20003f06200 */
[----:B------:R-:W-:Y:S01]  /*3a20*/  FFMA R15, R14, R15, R25 ;  /* 0x0000000f0e0f7223 */ /* 0x000fe20000000019 */
[----:B------:R-:W-:Y:S01]  /*3a30*/  LOP3.LUT P1, RZ, R24, 0x2, RZ, 0xc0, !PT ;  /* 0x0000000218ff7812 */ /* 0x000fe2000782c0ff */
[C---:B------:R-:W-:Y:S02]  /*3a40*/  FFMA R24, R14.reuse, R39, RZ ;  /* 0x000000270e187223 */ /* 0x040fe400000000ff */
[----:B------:R-:W-:-:S04]  /*3a50*/  FFMA R15, R14, R15, R26 ;  /* 0x0000000f0e0f7223 */ /* 0x000fc8000000001a */
[----:B------:R-:W-:-:S06]  /*3a60*/  FFMA R39, R24, R15, R39 ;  /* 0x0000000f18277223 */ /* 0x000fcc0000000027 */
[----:B------:R-:W-:Y:S01]  /*3a70*/  @P1 FADD R39, RZ, -R39 ;  /* 0x80000027ff271221 */ /* 0x000fe20000000000 */
[----:B------:R-:W-:Y:S06]  /*3a80*/  @!P0 BRA `(.L_x_70) ;  /* 0x0000000000cc8947 */ /* 0x000fec0003800000 */
[----:B------:R-:W-:-:S13]  /*3a90*/  FSETP.NEU.AND P0, PT, |R23|, +INF , PT ;  /* 0x7f8000001700780b */ /* 0x000fda0003f0d200 */
[----:B------:R-:W-:Y:S01]  /*3aa0*/  @!P0 FMUL R34, RZ, R23 ;  /* 0x00000017ff228220 */ /* 0x000fe20000400000 */
[----:B------:R-:W-:Y:S01]  /*3ab0*/  @!P0 MOV R20, RZ ;  /* 0x000000ff00148202 */ /* 0x000fe20000000f00 */
[----:B------:R-:W-:Y:S06]  /*3ac0*/  @!P0 BRA `(.L_x_70) ;  /* 0x0000000000bc8947 */ /* 0x000fec0003800000 */
[----:B------:R-:W-:Y:S01]  /*3ad0*/  IMAD.SHL.U32 R14, R23, 0x100, RZ ;  /* 0x00000100170e7824 */ /* 0x000fe200078e00ff */
[----:B------:R-:W-:Y:S01]  /*3ae0*/  UMOV UR4, URZ ;  /* 0x000000ff00047c82 */ /* 0x000fe20008000000 */
[----:B------:R-:W-:Y:S02]  /*3af0*/  IMAD.MOV.U32 R26, RZ, RZ, RZ ;  /* 0x000000ffff1a7224 */ /* 0x000fe400078e00ff */
[----:B------:R-:W-:Y:S01]  /*3b00*/  IMAD.MOV.U32 R20, RZ, RZ, RZ ;  /* 0x000000ffff147224 */ /* 0x000fe200078e00ff */
[----:B------:R-:W-:-:S07]  /*3b10*/  LOP3.LUT R29, R14, 0x80000000, RZ, 0xfc, !PT ;  /* 0x800000000e1d7812 */ /* 0x000fce00078efcff */
.L_x_71:
[----:B0-----:R-:W0:Y:S02]  /*3b20*/  LDC.64 R14, c[0x4][RZ] ;  /* 0x01000000ff0e7b82 */ /* 0x001e240000000a00 */
[----:B0-----:R-:W-:-:S05]  /*3b30*/  IMAD.WIDE.U32 R24, R20, 0x4, R14 ;  /* 0x0000000414187825 */ /* 0x001fca00078e000e */
[----:B------:R-:W2:Y:S01]  /*3b40*/  LDG.E.CONSTANT R14, desc[UR6][R24.64] ;  /* 0x00000006180e7981 */ /* 0x000ea2000c1e9900 */
[C---:B------:R-:W-:Y:S02]  /*3b50*/  IMAD R27, R20.reuse, 0x4, R1 ;  /* 0x00000004141b7824 */ /* 0x040fe400078e0201 */
[----:B------:R-:W-:-:S05]  /*3b60*/  VIADD R20, R20, 0x1 ;  /* 0x0000000114147836 */ /* 0x000fca0000000000 */
[----:B------:R-:W-:Y:S01]  /*3b70*/  ISETP.NE.AND P0, PT, R20, 0x6, PT ;  /* 0x000000061400780c */ /* 0x000fe20003f05270 */
[----:B--2---:R-:W-:-:S03]  /*3b80*/  IMAD.WIDE.U32 R14, R14, R29, RZ ;  /* 0x0000001d0e0e7225 */ /* 0x004fc600078e00ff */
[----:B------:R-:W-:-:S04]  /*3b90*/  IADD3 R14, P1, PT, R14, R26, RZ ;  /* 0x0000001a0e0e7210 */ /* 0x000fc80007f3e0ff */
[----:B------:R-:W-:Y:S01]  /*3ba0*/  IADD3.X R26, PT, PT, R15, UR4, RZ, P1, !PT ;  /* 0x000000040f1a7c10 */ /* 0x000fe20008ffe4ff */
[----:B------:R0:W-:Y:S04]  /*3bb0*/  STL [R27], R14 ;  /* 0x0000000e1b007387 */ /* 0x0001e80000100800 */
[----:B------:R-:W-:Y:S05]  /*3bc0*/  @P0 BRA `(.L_x_71) ;  /* 0xfffffffc00d40947 */ /* 0x000fea000383ffff */
[----:B------:R-:W-:Y:S01]  /*3bd0*/  SHF.R.U32.HI R24, RZ, 0x17, R23 ;  /* 0x00000017ff187819 */ /* 0x000fe20000011617 */
[----:B------:R1:W-:Y:S03]  /*3be0*/  STL [R1+0x18], R26 ;  /* 0x0000181a01007387 */ /* 0x0003e60000100800 */
[C---:B0-----:R-:W-:Y:S02]  /*3bf0*/  LOP3.LUT R14, R24.reuse, 0xe0, RZ, 0xc0, !PT ;  /* 0x000000e0180e7812 */ /* 0x041fe400078ec0ff */
[----:B------:R-:W-:Y:S02]  /*3c00*/  LOP3.LUT P0, RZ, R24, 0x1f, RZ, 0xc0, !PT ;  /* 0x0000001f18ff7812 */ /* 0x000fe4000780c0ff */
[----:B------:R-:W-:-:S04]  /*3c10*/  IADD3 R14, PT, PT, R14, -0x80, RZ ;  /* 0xffffff800e0e7810 */ /* 0x000fc80007ffe0ff */
[----:B------:R-:W-:-:S05]  /*3c20*/  SHF.R.U32.HI R14, RZ, 0x5, R14 ;  /* 0x00000005ff0e7819 */ /* 0x000fca000001160e */
[----:B------:R-:W-:-:S05]  /*3c30*/  IMAD R27, R14, -0x4, R1 ;  /* 0xfffffffc0e1b7824 */ /* 0x000fca00078e0201 */
[----:B------:R-:W2:Y:S04]  /*3c40*/  LDL R20, [R27+0x18] ;  /* 0x000018001b147983 */ /* 0x000ea80000100800 */
[----:B------:R-:W2:Y:S04]  /*3c50*/  LDL R15, [R27+0x14] ;  /* 0x000014001b0f7983 */ /* 0x000ea80000100800 */
[----:B------:R-:W3:Y:S01]  /*3c60*/  @P0 LDL R14, [R27+0x10] ;  /* 0x000010001b0e0983 */ /* 0x000ee20000100800 */
[----:B------:R-:W-:Y:S01]  /*3c70*/  LOP3.LUT R24, R24, 0x1f, RZ, 0xc0, !PT ;  /* 0x0000001f18187812 */ /* 0x000fe200078ec0ff */
[----:B------:R-:W-:Y:S01]  /*3c80*/  UMOV UR4, 0x54442d19 ;  /* 0x54442d1900047882 */ /* 0x000fe20000000000 */
[----:B------:R-:W-:Y:S01]  /*3c90*/  UMOV UR5, 0x3bf921fb ;  /* 0x3bf921fb00057882 */ /* 0x000fe20000000000 */
[----:B------:R-:W-:-:S02]  /*3ca0*/  ISETP.GE.AND P1, PT, R23, RZ, PT ;  /* 0x000000ff1700720c */ /* 0x000fc40003f26270 */
[-C--:B--2---:R-:W-:Y:S02]  /*3cb0*/  @P0 SHF.L.W.U32.HI R20, R15, R24.reuse, R20 ;  /* 0x000000180f140219 */ /* 0x084fe40000010e14 */
[----:B---3--:R-:W-:-:S04]  /*3cc0*/  @P0 SHF.L.W.U32.HI R15, R14, R24, R15 ;  /* 0x000000180e0f0219 */ /* 0x008fc80000010e0f */
[C---:B------:R-:W-:Y:S01]  /*3cd0*/  SHF.L.W.U32.HI R24, R15.reuse, 0x2, R20 ;  /* 0x000000020f187819 */ /* 0x040fe20000010e14 */
[----:B------:R-:W-:-:S03]  /*3ce0*/  IMAD.SHL.U32 R15, R15, 0x4, RZ ;  /* 0x000000040f0f7824 */ /* 0x000fc600078e00ff */
[----:B------:R-:W-:Y:S02]  /*3cf0*/  SHF.R.S32.HI R25, RZ, 0x1f, R24 ;  /* 0x0000001fff197819 */ /* 0x000fe40000011418 */
[----:B------:R-:W-:Y:S02]  /*3d00*/  LOP3.LUT R23, R24, R23, RZ, 0x3c, !PT ;  /* 0x0000001718177212 */ /* 0x000fe400078e3cff */
[C---:B------:R-:W-:Y:S02]  /*3d10*/  LOP3.LUT R14, R25.reuse, R15, RZ, 0x3c, !PT ;  /* 0x0000000f190e7212 */ /* 0x040fe400078e3cff */
[----:B------:R-:W-:Y:S02]  /*3d20*/  LOP3.LUT R15, R25, R24, RZ, 0x3c, !PT ;  /* 0x00000018190f7212 */ /* 0x000fe400078e3cff */
[----:B------:R-:W-:Y:S02]  /*3d30*/  SHF.R.U32.HI R25, RZ, 0x1e, R20 ;  /* 0x0000001eff197819 */ /* 0x000fe40000011614 */
[----:B------:R-:W-:-:S02]  /*3d40*/  ISETP.GE.AND P0, PT, R23, RZ, PT ;  /* 0x000000ff1700720c */ /* 0x000fc40003f06270 */
[----:B------:R-:W0:Y:S01]  /*3d50*/  I2F.F64.S64 R14, R14 ;  /* 0x0000000e000e7312 */ /* 0x000e220000301c00 */
[----:B------:R-:W-:-:S05]  /*3d60*/  LEA.HI R20, R24, R25, RZ, 0x1 ;  /* 0x0000001918147211 */ /* 0x000fca00078f08ff */
[----:B------:R-:W-:-:S04]  /*3d70*/  IMAD.MOV R23, RZ, RZ, -R20 ;  /* 0x000000ffff177224 */ /* 0x000fc800078e0a14 */
[----:B------:R-:W-:Y:S01]  /*3d80*/  @!P1 IMAD.MOV.U32 R20, RZ, RZ, R23 ;  /* 0x000000ffff149224 */ /* 0x000fe200078e0017 */
[----:B0-----:R-:W-:-:S06]  /*3d90*/  DMUL R14, R14, UR4 ;  /* 0x000000040e0e7c28 */ /* 0x001fcc0008000000 */
[----:B------:R-:W0:Y:S02]  /*3da0*/  F2F.F32.F64 R34, R14 ;  /* 0x0000000e00227310 */ /* 0x000e240000301000 */
[----:B01----:R-:W-:-:S07]  /*3db0*/  FSEL R34, -R34, R34, !P0 ;  /* 0x0000002222227208 */ /* 0x003fce0004000100 */
.L_x_70:
[----:B------:R-:W-:Y:S05]  /*3dc0*/  BSYNC.RECONVERGENT B1 ;  /* 0x0000000000017941 */ /* 0x000fea0003800200 */
.L_x_69:
[----:B------:R-:W0:Y:S01]  /*3dd0*/  LDCU UR4, c[0x3][0x34] ;  /* 0x00c00680ff0477ac */ /* 0x000e220008000800 */
[----:B------:R-:W1:Y:S01]  /*3de0*/  LDC.64 R32, c[0x0][0x380] ;  /* 0x0000e000ff207b82 */ /* 0x000e620000000a00 */
[----:B------:R-:W-:-:S07]  /*3df0*/  IMAD.IADD R23, R4, 0x1, R36 ;  /* 0x0000000104177824 */ /* 0x000fce00078e0224 */
[----:B------:R-:W2:Y:S01]  /*3e00*/  LDC.64 R14, c[0x0][0x3c8] ;  /* 0x0000f200ff0e7b82 */ /* 0x000ea20000000a00 */
[----:B0-----:R-:W-:-:S04]  /*3e10*/  IMAD R23, R23, UR4, R0 ;  /* 0x0000000417177c24 */ /* 0x001fc8000f8e0200 */
[----:B------:R-:W-:-:S04]  /*3e20*/  VIADD R23, R23, 0xfffffffd ;  /* 0xfffffffd17177836 */ /* 0x000fc80000000000 */
[----:B-1----:R-:W-:Y:S01]  /*3e30*/  IMAD.WIDE R32, R23, 0x8, R32 ;  /* 0x0000000817207825 */ /* 0x002fe200078e0220 */
[----:B------:R-:W-:-:S04]  /*3e40*/  IADD3 R23, PT, PT, R35, -R36, RZ ;  /* 0x8000002423177210 */ /* 0x000fc80007ffe0ff */
[----:B------:R-:W3:Y:S01]  /*3e50*/  LDG.E.64 R30, desc[UR6][R32.64] ;  /* 0x00000006201e7981 */ /* 0x000ee2000c1e1b00 */
[----:B--2---:R-:W-:-:S03]  /*3e60*/  IMAD.WIDE R14, R23, 0x4, R14 ;  /* 0x00000004170e7825 */ /* 0x004fc600078e020e */
[----:B------:R-:W2:Y:S04]  /*3e70*/  LDG.E.64 R28, desc[UR6][R32.64+0x10] ;  /* 0x00001006201c7981 */ /* 0x000ea8000c1e1b00 */
[----:B------:R-:W4:Y:S04]  /*3e80*/  LDG.E R40, desc[UR6][R14.64] ;  /* 0x000000060e287981 */ /* 0x000f28000c1e1900 */
[----:B------:R-:W2:Y:S01]  /*3e90*/  LDG.E.64 R26, desc[UR6][R32.64+0x18] ;  /* 0x00001806201a7981 */ /* 0x000ea2000c1e1b00 */
[----:B------:R-:W-:-:S03]  /*3ea0*/  FMUL R41, R34, R34 ;  /* 0x0000002222297220 */ /* 0x000fc60000400000 */
[----:B------:R-:W2:Y:S04]  /*3eb0*/  LDG.E.64 R24, desc[UR6][R32.64+0x20] ;  /* 0x0000200620187981 */ /* 0x000ea8000c1e1b00 */
[----:B------:R-:W2:Y:S01]  /*3ec0*/  LDG.E.64 R14, desc[UR6][R32.64+0x8] ;  /* 0x00000806200e7981 */ /* 0x000ea2000c1e1b00 */
[----:B------:R-:W-:Y:S01]  /*3ed0*/  LOP3.LUT R23, R20, 0x1, RZ, 0xc0, !PT ;  /* 0x0000000114177812 */ /* 0x000fe200078ec0ff */
[----:B------:R-:W-:-:S03]  /*3ee0*/  FFMA R42, R41, R22, -0.0013887860113754868507 ;  /* 0xbab607ed292a7423 */ /* 0x000fc60000000016 */
[----:B------:R-:W-:Y:S02]  /*3ef0*/  ISETP.NE.U32.AND P0, PT, R23, 0x1, PT ;  /* 0x000000011700780c */ /* 0x000fe40003f05070 */
[----:B------:R-:W2:Y:S01]  /*3f00*/  LDG.E.64 R22, desc[UR6][R32.64+0x28] ;  /* 0x0000280620167981 */ /* 0x000ea2000c1e1b00 */
[----:B------:R-:W-:Y:S02]  /*3f10*/  LOP3.LUT P1, RZ, R20, 0x2, RZ, 0xc0, !PT ;  /* 0x0000000214ff7812 */ /* 0x000fe4000782c0ff */
[----:B------:R-:W-:Y:S02]  /*3f20*/  FSEL R44, R21, 0.041666727513074874878, P0 ;  /* 0x3d2aaabb152c7808 */ /* 0x000fe40000000000 */
[----:B------:R-:W2:Y:S04]  /*3f30*/  LDG.E.64 R20, desc[UR6][R32.64+0x30] ;  /* 0x0000300620147981 */ /* 0x000ea8000c1e1b00 */
[----:B------:R-:W2:Y:S01]  /*3f40*/  LDG.E.64 R32, desc[UR6][R32.64+0x38] ;  /* 0x0000380620207981 */ /* 0x000ea2000c1e1b00 */
[----:B------:R-:W-:-:S02]  /*3f50*/  FSEL R42, R42, -0.00019574658654164522886, !P0 ;  /* 0xb94d41532a2a7808 */ /* 0x000fc40004000000 */
[----:B------:R-:W-:Y:S02]  /*3f60*/  FSEL R38, -R38, -0.4999999701976776123, P0 ;  /* 0xbeffffff26267808 */ /* 0x000fe40000000100 */
[----:B------:R-:W-:Y:S01]  /*3f70*/  FSEL R34, R34, 1, P0 ;  /* 0x3f80000022227808 */ /* 0x000fe20000000000 */
[----:B------:R-:W-:-:S04]  /*3f80*/  FFMA R42, R41, R42, R44 ;  /* 0x0000002a292a7223 */ /* 0x000fc8000000002c */
[C---:B------:R-:W-:Y:S01]  /*3f90*/  FFMA R38, R41.reuse, R42, R38 ;  /* 0x0000002a29267223 */ /* 0x040fe20000000026 */
[----:B------:R-:W-:-:S04]  /*3fa0*/  FFMA R41, R41, R34, RZ ;  /* 0x0000002229297223 */ /* 0x000fc800000000ff */
[----:B------:R-:W-:-:S04]  /*3fb0*/  FFMA R34, R41, R38, R34 ;  /* 0x0000002629227223 */ /* 0x000fc80000000022 */
[----:B------:R-:W-:Y:S01]  /*3fc0*/  @P1 FADD R34, RZ, -R34 ;  /* 0x80000022ff221221 */ /* 0x000fe20000000000 */
[----:B------:R-:W-:-:S05]  /*3fd0*/  VIADD R36, R36, 0x1 ;  /* 0x0000000124247836 */ /* 0x000fca0000000000 */
[----:B------:R-:W-:Y:S01]  /*3fe0*/  ISETP.NE.AND P0, PT, R36, 0x5, PT ;  /* 0x000000052400780c */ /* 0x000fe20003f05270 */
[C---:B---3--:R-:W-:Y:S01]  /*3ff0*/  FMUL R38, R34.reuse, R31 ;  /* 0x0000001f22267220 */ /* 0x048fe20000400000 */
[----:B------:R-:W-:-:S03]  /*4000*/  FMUL R42, R34, R30 ;  /* 0x0000001e222a7220 */ /* 0x000fc60000400000 */
[C---:B------:R-:W-:Y:S01]  /*4010*/  FFMA R38, R39.reuse, R30, R38 ;  /* 0x0000001e27267223 */ /* 0x040fe20000000026 */
[----:B------:R-:W-:Y:S01]  /*4020*/  FFMA R31, R39, R31, -R42 ;  /* 0x0000001f271f7223 */ /* 0x000fe2000000082a */
[----:B----45:R-:W-:-:S04]  /*4030*/  FMUL R30, R17, R40 ;  /* 0x00000028111e7220 */ /* 0x030fc80000400000 */
[C---:B------:R-:W-:Y:S01]  /*4040*/  FFMA R3, R30.reuse, R38, R3 ;  /* 0x000000261e037223 */ /* 0x040fe20000000003 */
[C---:B------:R-:W-:Y:S01]  /*4050*/  FFMA R2, R30.reuse, R31, R2 ;  /* 0x0000001f1e027223 */ /* 0x040fe20000000002 */
[----:B------:R-:W-:Y:S01]  /*4060*/  FADD R37, R30, R37 ;  /* 0x000000251e257221 */ /* 0x000fe20000000000 */
[C---:B--2---:R-:W-:Y:S01]  /*4070*/  FMUL R38, R34.reuse, R15 ;  /* 0x0000000f22267220 */ /* 0x044fe20000400000 */
[----:B------:R-:W-:-:S03]  /*4080*/  FMUL R30, R34, R14 ;  /* 0x0000000e221e7220 */ /* 0x000fc60000400000 */
[C---:B------:R-:W-:Y:S01]  /*4090*/  FFMA R38, R39.reuse, R14, R38 ;  /* 0x0000000e27267223 */ /* 0x040fe20000000026 */
[----:B------:R-:W-:Y:S01]  /*40a0*/  FMUL R14, R16, R40 ;  /* 0x00000028100e7220 */ /* 0x000fe20000400000 */
[----:B------:R-:W-:Y:S01]  /*40b0*/  FFMA R15, R39, R15, -R30 ;  /* 0x0000000f270f7223 */ /* 0x000fe2000000081e */
[----:B------:R-:W-:Y:S02]  /*40c0*/  FMUL R30, R34, R29 ;  /* 0x0000001d221e7220 */ /* 0x000fe40000400000 */
[----:B------:R-:W-:Y:S01]  /*40d0*/  FFMA R38, R14, R38, R3 ;  /* 0x000000260e267223 */ /* 0x000fe20000000003 */
[----:B------:R-:W-:Y:S01]  /*40e0*/  FMUL R3, R11, R40 ;  /* 0x000000280b037220 */ /* 0x000fe20000400000 */
[-C--:B------:R-:W-:Y:S01]  /*40f0*/  FFMA R30, R39, R28.reuse, R30 ;  /* 0x0000001c271e7223 */ /* 0x080fe2000000001e */
[C---:B------:R-:W-:Y:S01]  /*4100*/  FMUL R42, R34.reuse, R28 ;  /* 0x0000001c222a7220 */ /* 0x040fe20000400000 */
[----:B------:R-:W-:Y:S01]  /*4110*/  FMUL R31, R34, R27 ;  /* 0x0000001b221f7220 */ /* 0x000fe20000400000 */
[----:B------:R-:W-:Y:S01]  /*4120*/  FADD R28, R37, R14 ;  /* 0x0000000e251c7221 */ /* 0x000fe20000000000 */
[----:B------:R-:W-:Y:S01]  /*4130*/  FFMA R14, R14, R15, R2 ;  /* 0x0000000f0e0e7223 */ /* 0x000fe20000000002 */
[----:B------:R-:W-:Y:S01]  /*4140*/  FFMA R15, R3, R30, R38 ;  /* 0x0000001e030f7223 */ /* 0x000fe20000000026 */
[CC--:B------:R-:W-:Y:S01]  /*4150*/  FFMA R30, R39.reuse, R26.reuse, R31 ;  /* 0x0000001a271e7223 */ /* 0x0c0fe2000000001f */
[C---:B------:R-:W-:Y:S01]  /*4160*/  FMUL R37, R34.reuse, R25 ;  /* 0x0000001922257220 */ /* 0x040fe20000400000 */
[C---:B------:R-:W-:Y:S01]  /*4170*/  FFMA R42, R39.reuse, R29, -R42 ;  /* 0x0000001d272a7223 */ /* 0x040fe2000000082a */
[----:B------:R-:W-:Y:S01]  /*4180*/  FMUL R26, R34, R26 ;  /* 0x0000001a221a7220 */ /* 0x000fe20000400000 */
[----:B------:R-:W-:Y:S01]  /*4190*/  FMUL R2, R10, R40 ;  /* 0x000000280a027220 */ /* 0x000fe20000400000 */
[----:B------:R-:W-:Y:S01]  /*41a0*/  FFMA R37, R39, R24, R37 ;  /* 0x0000001827257223 */ /* 0x000fe20000000025 */
[----:B------:R-:W-:Y:S01]  /*41b0*/  FFMA R29, R3, R42, R14 ;  /* 0x0000002a031d7223 */ /* 0x000fe2000000000e */
[----:B------:R-:W-:Y:S01]  /*41c0*/  FFMA R26, R39, R27, -R26 ;  /* 0x0000001b271a7223 */ /* 0x000fe2000000081a */
[----:B------:R-:W-:Y:S01]  /*41d0*/  FMUL R24, R34, R24 ;  /* 0x0000001822187220 */ /* 0x000fe20000400000 */
[----:B------:R-:W-:Y:S01]  /*41e0*/  FADD R31, R28, R3 ;  /* 0x000000031c1f7221 */ /* 0x000fe20000000000 */
[----:B------:R-:W-:Y:S01]  /*41f0*/  FFMA R30, R2, R30, R15 ;  /* 0x0000001e021e7223 */ /* 0x000fe2000000000f */
[----:B------:R-:W-:Y:S01]  /*4200*/  FMUL R15, R34, R23 ;  /* 0x00000017220f7220 */ /* 0x000fe20000400000 */
[----:B------:R-:W-:Y:S01]  /*4210*/  FMUL R3, R9, R40 ;  /* 0x0000002809037220 */ /* 0x000fe20000400000 */
[----:B------:R-:W-:Y:S01]  /*4220*/  FFMA R26, R2, R26, R29 ;  /* 0x0000001a021a7223 */ /* 0x000fe2000000001d */
[----:B------:R-:W-:Y:S01]  /*4230*/  FFMA R24, R39, R25, -R24 ;  /* 0x0000001927187223 */ /* 0x000fe20000000818 */
[----:B------:R-:W-:Y:S01]  /*4240*/  FADD R14, R31, R2 ;  /* 0x000000021f0e7221 */ /* 0x000fe20000000000 */
[-C--:B------:R-:W-:Y:S01]  /*4250*/  FFMA R2, R39, R22.reuse, R15 ;  /* 0x0000001627027223 */ /* 0x080fe2000000000f */
[C---:B------:R-:W-:Y:S01]  /*4260*/  FMUL R22, R34.reuse, R22 ;  /* 0x0000001622167220 */ /* 0x040fe20000400000 */
[C---:B------:R-:W-:Y:S01]  /*4270*/  FFMA R24, R3.reuse, R24, R26 ;  /* 0x0000001803187223 */ /* 0x040fe2000000001a */
[----:B------:R-:W-:Y:S01]  /*4280*/  FMUL R26, R34, R21 ;  /* 0x00000015221a7220 */ /* 0x000fe20000400000 */
[----:B------:R-:W-:Y:S01]  /*4290*/  FFMA R30, R3, R37, R30 ;  /* 0x00000025031e7223 */ /* 0x000fe2000000001e */
[----:B------:R-:W-:Y:S01]  /*42a0*/  FMUL R15, R8, R40 ;  /* 0x00000028080f7220 */ /* 0x000fe20000400000 */
[----:B------:R-:W-:Y:S01]  /*42b0*/  FADD R14, R14, R3 ;  /* 0x000000030e0e7221 */ /* 0x000fe20000000000 */
[C---:B------:R-:W-:Y:S01]  /*42c0*/  FFMA R22, R39.reuse, R23, -R22 ;  /* 0x0000001727167223 */ /* 0x040fe20000000816 */
[CC--:B------:R-:W-:Y:S01]  /*42d0*/  FMUL R28, R34.reuse, R20.reuse ;  /* 0x00000014221c7220 */ /* 0x0c0fe20000400000 */
[----:B------:R-:W-:Y:S01]  /*42e0*/  FFMA R26, R39, R20, R26 ;  /* 0x00000014271a7223 */ /* 0x000fe2000000001a */
[----:B------:R-:W-:Y:S01]  /*42f0*/  FFMA R2, R15, R2, R30 ;  /* 0x000000020f027223 */ /* 0x000fe2000000001e */
[----:B------:R-:W-:Y:S01]  /*4300*/  FMUL R3, R7, R40 ;  /* 0x0000002807037220 */ /* 0x000fe20000400000 */
[----:B------:R-:W-:Y:S01]  /*4310*/  FMUL R20, R34, R33 ;  /* 0x0000002122147220 */ /* 0x000fe20000400000 */
[----:B------:R-:W-:Y:S01]  /*4320*/  FADD R14, R14, R15 ;  /* 0x0000000f0e0e7221 */ /* 0x000fe20000000000 */
[----:B------:R-:W-:Y:S01]  /*4330*/  FFMA R22, R15, R22, R24 ;  /* 0x000000160f167223 */ /* 0x000fe20000000018 */
[----:B------:R-:W-:Y:S01]  /*4340*/  FFMA R28, R39, R21, -R28 ;  /* 0x00000015271c7223 */ /* 0x000fe2000000081c */
[----:B------:R-:W-:Y:S01]  /*4350*/  FMUL R34, R34, R32 ;  /* 0x0000002022227220 */ /* 0x000fe20000400000 */
[----:B------:R-:W-:Y:S01]  /*4360*/  FFMA R2, R3, R26, R2 ;  /* 0x0000001a03027223 */ /* 0x000fe20000000002 */
[----:B------:R-:W-:Y:S01]  /*4370*/  FFMA R20, R39, R32, R20 ;  /* 0x0000002027147223 */ /* 0x000fe20000000014 */
[----:B------:R-:W-:Y:S01]  /*4380*/  FMUL R15, R6, R40 ;  /* 0x00000028060f7220 */ /* 0x000fe20000400000 */
[----:B------:R-:W-:Y:S01]  /*4390*/  FADD R14, R14, R3 ;  /* 0x000000030e0e7221 */ /* 0x000fe20000000000 */
[----:B------:R-:W-:Y:S01]  /*43a0*/  FFMA R22, R3, R28, R22 ;  /* 0x0000001c03167223 */ /* 0x000fe20000000016 */
[----:B------:R-:W-:Y:S01]  /*43b0*/  FFMA R33, R39, R33, -R34 ;  /* 0x0000002127217223 */ /* 0x000fe20000000822 */
[----:B------:R-:W-:Y:S01]  /*43c0*/  FFMA R3, R15, R20, R2 ;  /* 0x000000140f037223 */ /* 0x000fe20000000002 */
[----:B------:R-:W-:-:S02]  /*43d0*/  FADD R37, R14, R15 ;  /* 0x0000000f0e257221 */ /* 0x000fc40000000000 */
[----:B------:R-:W-:Y:S01]  /*43e0*/  FFMA R2, R15, R33, R22 ;  /* 0x000000210f027223 */ /* 0x000fe20000000016 */
[----:B------:R-:W-:Y:S06]  /*43f0*/  @P0 BRA `(.L_x_72) ;  /* 0xfffffff000380947 */ /* 0x000fec000383ffff */
[----:B------:R-:W0:Y:S01]  /*4400*/  MUFU.RCP R0, R37 ;  /* 0x0000002500007308 */ /* 0x000e220000001000 */
[----:B------:R-:W-:Y:S07]  /*4410*/  BSSY.RECONVERGENT B1, `(.L_x_73) ;  /* 0x000000b000017945 */ /* 0x000fee0003800200 */
[----:B------:R-:W1:Y:S01]  /*4420*/  FCHK P0, R3, R37 ;  /* 0x0000002503007302 */ /* 0x000e620000000000 */
[----:B0-----:R-:W-:-:S04]  /*4430*/  FFMA R7, -R37, R0, 1 ;  /* 0x3f80000025077423 */ /* 0x001fc80000000100 */
[----:B------:R-:W-:-:S04]  /*4440*/  FFMA R0, R0, R7, R0 ;  /* 0x0000000700007223 */ /* 0x000fc80000000000 */
[----:B------:R-:W-:-:S04]  /*4450*/  FFMA R7, R3, R0, RZ ;  /* 0x0000000003077223 */ /* 0x000fc800000000ff */
[----:B------:R-:W-:-:S04]  /*4460*/  FFMA R4, -R37, R7, R3 ;  /* 0x0000000725047223 */ /* 0x000fc80000000103 */
[----:B------:R-:W-:Y:S01]  /*4470*/  FFMA R7, R0, R4, R7 ;  /* 0x0000000400077223 */ /* 0x000fe20000000007 */
[----:B-1----:R-:W-:Y:S06]  /*4480*/  @!P0 BRA `(.L_x_74) ;  /* 0x00000000000c8947 */ /* 0x002fec0003800000 */
[----:B------:R-:W-:-:S07]  /*4490*/  MOV R4, 0x44b0 ;  /* 0x000044b000047802 */ /* 0x000fce0000000f00 */
[----:B------:R-:W-:Y:S05]  /*44a0*/  CALL.REL.NOINC `($__internal_2_$__cuda_sm3x_div_rn_noftz_f32_slowpath) ;  /* 0x0000001400147944 */ /* 0x000fea0003c00000 */
[----:B------:R-:W-:-:S07]  /*44b0*/  IMAD.MOV.U32 R7, RZ, RZ, R10 ;  /* 0x000000ffff077224 */ /* 0x000fce00078e000a */
.L_x_74:
[----:B------:R-:W-:Y:S05]  /*44c0*/  BSYNC.RECONVERGENT B1 ;  /* 0x0000000000017941 */ /* 0x000fea0003800200 */
.L_x_73:
        /* <DEDUP_REMOVED lines=9> */
[----:B------:R-:W-:Y:S01]  /*4560*/  IMAD.MOV.U32 R3, RZ, RZ, R2 ;  /* 0x000000ffff037224 */ /* 0x000fe200078e0002 */
[----:B------:R-:W-:-:S07]  /*4570*/  MOV R4, 0x4590 ;  /* 0x0000459000047802 */ /* 0x000fce0000000f00 */
[----:B------:R-:W-:Y:S05]  /*4580*/  CALL.REL.NOINC `($__internal_2_$__cuda_sm3x_div_rn_noftz_f32_slowpath) ;  /* 0x0000001000dc7944 */ /* 0x000fea0003c00000 */
.L_x_76:
[----:B------:R-:W-:Y:S05]  /*4590*/  BSYNC.RECONVERGENT B1 ;  /* 0x0000000000017941 */ /* 0x000fea0003800200 */
.L_x_75:
[----:B------:R-:W0:Y:S01]  /*45a0*/  F2F.F32.F64 R19, R18 ;  /* 0x0000001200137310 */ /* 0x000e220000301000 */
[----:B------:R-:W-:Y:S01]  /*45b0*/  BSSY.RECONVERGENT B1, `(.L_x_77) ;  /* 0x0000042000017945 */ /* 0x000fe20003800200 */
        /* <DEDUP_REMOVED lines=12> */
[----:B------:R-:W-:Y:S01]  /*4680*/  @!P0 MOV R0, RZ ;  /* 0x000000ff00008202 */ /* 0x000fe20000000f00 */
[----:B------:R-:W-:Y:S06]  /*4690*/  @!P0 BRA `(.L_x_78) ;  /* 0x0000000000cc8947 */ /* 0x000fec0003800000 */
[----:B------:R-:W-:Y:S01]  /*46a0*/  IMAD.SHL.U32 R2, R19, 0x100, RZ ;  /* 0x0000010013027824 */ /* 0x000fe200078e00ff */
[----:B------:R-:W0:Y:S01]  /*46b0*/  LDCU.64 UR8, c[0x4][URZ] ;  /* 0x01000000ff0877ac */ /* 0x000e220008000a00 */
[----:B------:R-:W-:Y:S02]  /*46c0*/  IMAD.MOV.U32 R6, RZ, RZ, RZ ;  /* 0x000000ffff067224 */ /* 0x000fe400078e00ff */
[----:B------:R-:W-:Y:S01]  /*46d0*/  IMAD.MOV.U32 R0, RZ, RZ, R1 ;  /* 0x000000ffff007224 */ /* 0x000fe200078e0001 */
[----:B------:R-:W-:Y:S01]  /*46e0*/  LOP3.LUT R15, R2, 0x80000000, RZ, 0xfc, !PT ;  /* 0x80000000020f7812 */ /* 0x000fe200078efcff */
[----:B------:R-:W-:Y:S01]  /*46f0*/  UMOV UR5, URZ ;  /* 0x000000ff00057c82 */ /* 0x000fe20008000000 */
[----:B------:R-:W-:-:S05]  /*4700*/  UMOV UR4, URZ ;  /* 0x000000ff00047c82 */ /* 0x000fca0008000000 */
.L_x_79:
        /* <DEDUP_REMOVED lines=11> */
[----:B0-----:R-:W-:Y:S01]  /*47c0*/  IADD3 R0, PT, PT, R0, 0x4, RZ ;  /* 0x0000000400007810 */ /* 0x001fe20007ffe0ff */
        /* <DEDUP_REMOVED lines=17> */
[C---:B------:R-:W-:Y:S01]  /*48e0*/  SHF.L.W.U32.HI R2, R3.reuse, 0x2, R0 ;  /* 0x0000000203027819 */ /* 0x040fe20000010e00 */
[----:B------:R-:W-:-:S03]  /*48f0*/  IMAD.SHL.U32 R3, R3, 0x4, RZ ;  /* 0x0000000403037824 */ /* 0x000fc600078e00ff */
[----:B------:R-:W-:-:S04]  /*4900*/  SHF.R.S32.HI R4, RZ, 0x1f, R2 ;  /* 0x0000001fff047819 */ /* 0x000fc80000011402 */
[C---:B------:R-:W-:Y:S02]  /*4910*/  LOP3.LUT R8, R4.reuse, R3, RZ, 0x3c, !PT ;  /* 0x0000000304087212 */ /* 0x040fe400078e3cff */
[----:B------:R-:W-:Y:S02]  /*4920*/  LOP3.LUT R9, R4, R2, RZ, 0x3c, !PT ;  /* 0x0000000204097212 */ /* 0x000fe400078e3cff */
[----:B------:R-:W-:Y:S02]  /*4930*/  SHF.R.U32.HI R3, RZ, 0x1e, R0 ;  /* 0x0000001eff037819 */ /* 0x000fe40000011600 */
[C---:B------:R-:W-:Y:S02]  /*4940*/  LOP3.LUT R4, R2.reuse, R19, RZ, 0x3c, !PT ;  /* 0x0000001302047212 */ /* 0x040fe400078e3cff */
[----:B------:R-:W1:Y:S01]  /*4950*/  I2F.F64.S64 R8, R8 ;  /* 0x0000000800087312 */ /* 0x000e620000301c00 */
[----:B------:R-:W-:Y:S02]  /*4960*/  LEA.HI R0, R2, R3, RZ, 0x1 ;  /* 0x0000000302007211 */ /* 0x000fe400078f08ff */
[----:B------:R-:W-:-:S03]  /*4970*/  ISETP.GE.AND P1, PT, R4, RZ, PT ;  /* 0x000000ff0400720c */ /* 0x000fc60003f26270 */
[----:B------:R-:W-:-:S04]  /*4980*/  IMAD.MOV R2, RZ, RZ, -R0 ;  /* 0x000000ffff027224 */ /* 0x000fc800078e0a00 */
[----:B------:R-:W-:Y:S01]  /*4990*/  @!P0 IMAD.MOV.U32 R0, RZ, RZ, R2 ;  /* 0x000000ffff008224 */ /* 0x000fe200078e0002 */
[----:B-1----:R-:W-:-:S10]  /*49a0*/  DMUL R14, R8, UR4 ;  /* 0x00000004080e7c28 */ /* 0x002fd40008000000 */
[----:B------:R-:W1:Y:S02]  /*49b0*/  F2F.F32.F64 R14, R14 ;  /* 0x0000000e000e7310 */ /* 0x000e640000301000 */
[----:B01----:R-:W-:-:S07]  /*49c0*/  FSEL R2, -R14, R14, !P1 ;  /* 0x0000000e0e027208 */ /* 0x003fce0004800100 */
.L_x_78:
[----:B------:R-:W-:Y:S05]  /*49d0*/  BSYNC.RECONVERGENT B1 ;  /* 0x0000000000017941 */ /* 0x000fea0003800200 */
.L_x_77:
[----:B------:R-:W-:Y:S02]  /*49e0*/  IMAD.MOV.U32 R14, RZ, RZ, 0x37cbac00 ;  /* 0x37cbac00ff0e7424 */ /* 0x000fe400078e00ff */
[----:B------:R-:W-:Y:S01]  /*49f0*/  FMUL R3, R2, R2 ;  /* 0x0000000202037220 */ /* 0x000fe20000400000 */
[C---:B------:R-:W-:Y:S01]  /*4a00*/  LOP3.LUT R6, R0.reuse, 0x1, RZ, 0xc0, !PT ;  /* 0x0000000100067812 */ /* 0x040fe200078ec0ff */
[----:B------:R-:W-:Y:S01]  /*4a10*/  VIADD R0, R0, 0x1 ;  /* 0x0000000100007836 */ /* 0x000fe20000000000 */
[----:B------:R-:W-:Y:S01]  /*4a20*/  BSSY.RECONVERGENT B1, `(.L_x_80) ;  /* 0x0000048000017945 */ /* 0x000fe20003800200 */
[----:B------:R-:W-:Y:S01]  /*4a30*/  FFMA R4, R3, R14, -0.0013887860113754868507 ;  /* 0xbab607ed03047423 */ /* 0x000fe2000000000e */
[----:B------:R-:W-:Y:S01]  /*4a40*/  ISETP.NE.U32.AND P0, PT, R6, 0x1, PT ;  /* 0x000000010600780c */ /* 0x000fe20003f05070 */
[----:B------:R-:W-:Y:S01]  /*4a50*/  IMAD.MOV.U32 R9, RZ, RZ, 0x3e2aaaa8 ;  /* 0x3e2aaaa8ff097424 */ /* 0x000fe200078e00ff */
[----:B------:R-:W-:Y:S02]  /*4a60*/  MOV R6, 0x3c0885e4 ;  /* 0x3c0885e400067802 */ /* 0x000fe40000000f00 */
[----:B------:R-:W-:-:S02]  /*4a70*/  FSEL R4, R4, -0.00019574658654164522886, P0 ;  /* 0xb94d415304047808 */ /* 0x000fc40000000000 */
[----:B------:R-:W-:Y:S02]  /*4a80*/  FSEL R6, R6, 0.041666727513074874878, !P0 ;  /* 0x3d2aaabb06067808 */ /* 0x000fe40004000000 */
[----:B------:R-:W-:Y:S02]  /*4a90*/  LOP3.LUT P1, RZ, R0, 0x2, RZ, 0xc0, !PT ;  /* 0x0000000200ff7812 */ /* 0x000fe4000782c0ff */
[----:B------:R-:W-:Y:S01]  /*4aa0*/  FSEL R0, R2, 1, !P0 ;  /* 0x3f80000002007808 */ /* 0x000fe20004000000 */
[----:B------:R-:W-:Y:S01]  /*4ab0*/  FFMA R4, R3, R4, R6 ;  /* 0x0000000403047223 */ /* 0x000fe20000000006 */
[----:B------:R-:W-:Y:S02]  /*4ac0*/  FSEL R9, -R9, -0.4999999701976776123, !P0 ;  /* 0xbeffffff09097808 */ /* 0x000fe40004000100 */
[----:B------:R-:W-:Y:S01]  /*4ad0*/  FSETP.GE.AND P0, PT, |R19|, 105615, PT ;  /* 0x47ce47801300780b */ /* 0x000fe20003f06200 */
[C---:B------:R-:W-:Y:S02]  /*4ae0*/  FFMA R13, R3.reuse, R0, RZ ;  /* 0x00000000030d7223 */ /* 0x040fe400000000ff */
[----:B------:R-:W-:-:S04]  /*4af0*/  FFMA R4, R3, R4, R9 ;  /* 0x0000000403047223 */ /* 0x000fc80000000009 */
[----:B------:R-:W-:-:S04]  /*4b00*/  FFMA R13, R13, R4, R0 ;  /* 0x000000040d0d7223 */ /* 0x000fc80000000000 */
[----:B------:R-:W-:Y:S02]  /*4b10*/  @P1 FADD R13, RZ, -R13 ;  /* 0x8000000dff0d1221 */ /* 0x000fe40000000000 */
[----:B------:R-:W-:Y:S05]  /*4b20*/  @!P0 BRA `(.L_x_81) ;  /* 0x0000000000dc8947 */ /* 0x000fea0003800000 */
        /* <DEDUP_REMOVED lines=11> */
.L_x_82:
        /* <DEDUP_REMOVED lines=37> */
[----:B------:R-:W1:Y:S01]  /*4e30*/  I2F.F64.S64 R8, R8 ;  /* 0x0000000800087312 */ /* 0x000e620000301c00 */
[----:B------:R-:W-:-:S04]  /*4e40*/  LEA.HI R12, R2, R3, RZ, 0x1 ;  /* 0x00000003020c7211 */ /* 0x000fc800078f08ff */
[----:B------:R-:W-:-:S05]  /*4e50*/  IADD3 R0, PT, PT, -R12, RZ, RZ ;  /* 0x000000ff0c007210 */ /* 0x000fca0007ffe1ff */
[----:B------:R-:W-:Y:S01]  /*4e60*/  @!P1 IMAD.MOV.U32 R12, RZ, RZ, R0 ;  /* 0x000000ffff0c9224 */ /* 0x000fe200078e0000 */
[----:B-1----:R-:W-:-:S10]  /*4e70*/  DMUL R16, R8, UR4 ;  /* 0x0000000408107c28 */ /* 0x002fd40008000000 */
[----:B------:R-:W1:Y:S02]  /*4e80*/  F2F.F32.F64 R16, R16 ;  /* 0x0000001000107310 */ /* 0x000e640000301000 */
[----:B01----:R-:W-:-:S07]  /*4e90*/  FSEL R11, -R16, R16, !P0 ;  /* 0x00000010100b7208 */ /* 0x003fce0004000100 */
.L_x_81:
[----:B------:R-:W-:Y:S05]  /*4ea0*/  BSYNC.RECONVERGENT B1 ;  /* 0x0000000000017941 */ /* 0x000fea0003800200 */
.L_x_80:
[----:B------:R-:W-:Y:S01]  /*4eb0*/  LOP3.LUT R0, R12, 0x1, RZ, 0xc0, !PT ;  /* 0x000000010c007812 */ /* 0x000fe200078ec0ff */
[----:B------:R-:W-:Y:S01]  /*4ec0*/  FMUL R9, R11, R11 ;  /* 0x0000000b0b097220 */ /* 0x000fe20000400000 */
[----:B------:R-:W-:Y:S01]  /*4ed0*/  IMAD.MOV.U32 R15, RZ, RZ, 0x3effffff ;  /* 0x3effffffff0f7424 */ /* 0x000fe200078e00ff */
[----:B------:R-:W0:Y:S01]  /*4ee0*/  LDC.64 R2, c[0x0][0x388] ;  /* 0x0000e200ff027b82 */ /* 0x000e220000000a00 */
[----:B------:R-:W-:Y:S01]  /*4ef0*/  ISETP.NE.U32.AND P0, PT, R0, 0x1, PT ;  /* 0x000000010000780c */ /* 0x000fe20003f05070 */
[----:B------:R-:W-:Y:S01]  /*4f00*/  FFMA R14, R9, R14, -0.0013887860113754868507 ;  /* 0xbab607ed090e7423 */ /* 0x000fe2000000000e */
[----:B------:R-:W-:Y:S01]  /*4f10*/  IMAD.MOV.U32 R0, RZ, RZ, 0x3d2aaabb ;  /* 0x3d2aaabbff007424 */ /* 0x000fe200078e00ff */
[----:B------:R-:W-:Y:S02]  /*4f20*/  LOP3.LUT P1, RZ, R12, 0x2, RZ, 0xc0, !PT ;  /* 0x000000020cff7812 */ /* 0x000fe4000782c0ff */
[----:B------:R-:W-:Y:S02]  /*4f30*/  FSEL R15, -R15, -0.16666662693023681641, !P0 ;  /* 0xbe2aaaa80f0f7808 */ /* 0x000fe40004000100 */
[----:B------:R-:W-:-:S02]  /*4f40*/  FSEL R14, R14, -0.00019574658654164522886, !P0 ;  /* 0xb94d41530e0e7808 */ /* 0x000fc40004000000 */
[----:B------:R-:W-:-:S05]  /*4f50*/  FSEL R0, R0, 0.0083327032625675201416, !P0 ;  /* 0x3c0885e400007808 */ /* 0x000fca0004000000 */
[----:B------:R-:W-:Y:S01]  /*4f60*/  FFMA R14, R9, R14, R0 ;  /* 0x0000000e090e7223 */ /* 0x000fe20000000000 */
[----:B------:R-:W-:-:S03]  /*4f70*/  FSEL R0, R11, 1, P0 ;  /* 0x3f8000000b007808 */ /* 0x000fc60000000000 */
[C---:B------:R-:W-:Y:S02]  /*4f80*/  FFMA R14, R9.reuse, R14, R15 ;  /* 0x0000000e090e7223 */ /* 0x040fe4000000000f */
[----:B------:R-:W-:Y:S01]  /*4f90*/  FFMA R9, R9, R0, RZ ;  /* 0x0000000009097223 */ /* 0x000fe200000000ff */
[----:B0-----:R-:W-:-:S04]  /*4fa0*/  IMAD.WIDE R2, R5, 0x8, R2 ;  /* 0x0000000805027825 */ /* 0x001fc800078e0202 */
[----:B------:R-:W-:-:S04]  /*4fb0*/  FFMA R0, R9, R14, R0 ;  /* 0x0000000e09007223 */ /* 0x000fc80000000000 */
[----:B------:R-:W-:-:S04]  /*4fc0*/  @P1 FADD R0, RZ, -R0 ;  /* 0x80000000ff001221 */ /* 0x000fc80000000000 */
[C---:B------:R-:W-:Y:S01]  /*4fd0*/  FMUL R4, R0.reuse, R10 ;  /* 0x0000000a00047220 */ /* 0x040fe20000400000 */
[----:B------:R-:W-:-:S03]  /*4fe0*/  FMUL R9, R0, R7 ;  /* 0x0000000700097220 */ /* 0x000fc60000400000 */
[C---:B------:R-:W-:Y:S01]  /*4ff0*/  FFMA R4, R13.reuse, R7, -R4 ;  /* 0x000000070d047223 */ /* 0x040fe20000000804 */
[----:B------:R-:W-:-:S05]  /*5000*/  FFMA R5, R13, R10, R9 ;  /* 0x0000000a0d057223 */ /* 0x000fca0000000009 */
[----:B------:R-:W-:Y:S01]  /*5010*/  STG.E.64 desc[UR6][R2.64], R4 ;  /* 0x0000000402007986 */ /* 0x000fe2000c101b06 */
[----:B------:R-:W-:Y:S05]  /*5020*/  EXIT ;  /* 0x000000000000794d */ /* 0x000fea0003800000 */
        .weak           $__internal_0_$__cuda_sm20_dblrcp_rn_slowpath_v3
        .type           $__internal_0_$__cuda_sm20_dblrcp_rn_slowpath_v3,@function
        .size           $__internal_0_$__cuda_sm20_dblrcp_rn_slowpath_v3,($__internal_1_$__cuda_sm20_div_rn_f64_full - $__internal_0_$__cuda_sm20_dblrcp_rn_slowpath_v3)
$__internal_0_$__cuda_sm20_dblrcp_rn_slowpath_v3:
[----:B------:R-:W-:-:S14]  /*5030*/  DSETP.GTU.AND P0, PT, |R8|, +INF , PT ;  /* 0x7ff000000800742a */ /* 0x000fdc0003f0c200 */
[----:B------:R-:W-:Y:S05]  /*5040*/  @P0 BRA `(.L_x_83) ;  /* 0x00000000007c0947 */ /* 0x000fea0003800000 */
[----:B------:R-:W-:-:S05]  /*5050*/  LOP3.LUT R19, R9, 0x7fffffff, RZ, 0xc0, !PT ;  /* 0x7fffffff09137812 */ /* 0x000fca00078ec0ff */
[----:B------:R-:W-:-:S05]  /*5060*/  VIADD R3, R19, 0xffffffff ;  /* 0xffffffff13037836 */ /* 0x000fca0000000000 */
[----:B------:R-:W-:-:S13]  /*5070*/  ISETP.GE.U32.AND P0, PT, R3, 0x7fefffff, PT ;  /* 0x7fefffff0300780c */ /* 0x000fda0003f06070 */
[----:B------:R-:W-:Y:S01]  /*5080*/  @P0 LOP3.LUT R11, R9, 0x7ff00000, RZ, 0x3c, !PT ;  /* 0x7ff00000090b0812 */ /* 0x000fe200078e3cff */
[----:B------:R-:W-:Y:S01]  /*5090*/  @P0 IMAD.MOV.U32 R10, RZ, RZ, RZ ;  /* 0x000000ffff0a0224 */ /* 0x000fe200078e00ff */
[----:B------:R-:W-:Y:S06]  /*50a0*/  @P0 BRA `(.L_x_84) ;  /* 0x00000000006c0947 */ /* 0x000fec0003800000 */
[----:B------:R-:W-:-:S13]  /*50b0*/  ISETP.GE.U32.AND P0, PT, R19, 0x1000001, PT ;  /* 0x010000011300780c */ /* 0x000fda0003f06070 */
[----:B------:R-:W-:Y:S05]  /*50c0*/  @!P0 BRA `(.L_x_85) ;  /* 0x0000000000348947 */ /* 0x000fea0003800000 */
[----:B------:R-:W-:Y:S01]  /*50d0*/  IADD3 R11, PT, PT, R9, -0x3fe00000, RZ ;  /* 0xc0200000090b7810 */ /* 0x000fe20007ffe0ff */
[----:B------:R-:W-:-:S03]  /*50e0*/  IMAD.MOV.U32 R10, RZ, RZ, R8 ;  /* 0x000000ffff0a7224 */ /* 0x000fc600078e0008 */
[----:B------:R-:W0:Y:S03]  /*50f0*/  MUFU.RCP64H R19, R11 ;  /* 0x0000000b00137308 */ /* 0x000e260000001800 */
[----:B0-----:R-:W-:-:S08]  /*5100*/  DFMA R20, -R10, R18, 1 ;  /* 0x3ff000000a14742b */ /* 0x001fd00000000112 */
[----:B------:R-:W-:-:S08]  /*5110*/  DFMA R20, R20, R20, R20 ;  /* 0x000000141414722b */ /* 0x000fd00000000014 */
[----:B------:R-:W-:-:S08]  /*5120*/  DFMA R20, R18, R20, R18 ;  /* 0x000000141214722b */ /* 0x000fd00000000012 */
[----:B------:R-:W-:-:S08]  /*5130*/  DFMA R18, -R10, R20, 1 ;  /* 0x3ff000000a12742b */ /* 0x000fd00000000114 */
[----:B------:R-:W-:-:S08]  /*5140*/  DFMA R18, R20, R18, R20 ;  /* 0x000000121412722b */ /* 0x000fd00000000014 */
[----:B------:R-:W-:-:S08]  /*5150*/  DMUL R18, R18, 2.2250738585072013831e-308 ;  /* 0x0010000012127828 */ /* 0x000fd00000000000 */
[----:B------:R-:W-:-:S08]  /*5160*/  DFMA R8, -R8, R18, 1 ;  /* 0x3ff000000808742b */ /* 0x000fd00000000112 */
[----:B------:R-:W-:-:S08]  /*5170*/  DFMA R8, R8, R8, R8 ;  /* 0x000000080808722b */ /* 0x000fd00000000008 */
[----:B------:R-:W-:Y:S01]  /*5180*/  DFMA R10, R18, R8, R18 ;  /* 0x00000008120a722b */ /* 0x000fe20000000012 */
[----:B------:R-:W-:Y:S10]  /*5190*/  BRA `(.L_x_84) ;  /* 0x0000000000307947 */ /* 0x000ff40003800000 */
.L_x_85:
[----:B------:R-:W-:Y:S01]  /*51a0*/  DMUL R8, R8, 8.11296384146066816958e+31 ;  /* 0x4690000008087828 */ /* 0x000fe20000000000 */
[----:B------:R-:W-:-:S05]  /*51b0*/  IMAD.MOV.U32 R10, RZ, RZ, R18 ;  /* 0x000000ffff0a7224 */ /* 0x000fca00078e0012 */
[----:B------:R-:W0:Y:S02]  /*51c0*/  MUFU.RCP64H R11, R9 ;  /* 0x00000009000b7308 */ /* 0x000e240000001800 */
[----:B0-----:R-:W-:-:S08]  /*51d0*/  DFMA R18, -R8, R10, 1 ;  /* 0x3ff000000812742b */ /* 0x001fd0000000010a */
[----:B------:R-:W-:-:S08]  /*51e0*/  DFMA R18, R18, R18, R18 ;  /* 0x000000121212722b */ /* 0x000fd00000000012 */
[----:B------:R-:W-:-:S08]  /*51f0*/  DFMA R18, R10, R18, R10 ;  /* 0x000000120a12722b */ /* 0x000fd0000000000a */
[----:B------:R-:W-:-:S08]  /*5200*/  DFMA R10, -R8, R18, 1 ;  /* 0x3ff00000080a742b */ /* 0x000fd00000000112 */
[----:B------:R-:W-:-:S08]  /*5210*/  DFMA R10, R18, R10, R18 ;  /* 0x0000000a120a722b */ /* 0x000fd00000000012 */
[----:B------:R-:W-:Y:S01]  /*5220*/  DMUL R10, R10, 8.11296384146066816958e+31 ;  /* 0x469000000a0a7828 */ /* 0x000fe20000000000 */
[----:B------:R-:W-:Y:S10]  /*5230*/  BRA `(.L_x_84) ;  /* 0x0000000000087947 */ /* 0x000ff40003800000 */
.L_x_83:
[----:B------:R-:W-:Y:S01]  /*5240*/  LOP3.LUT R11, R9, 0x80000, RZ, 0xfc, !PT ;  /* 0x00080000090b7812 */ /* 0x000fe200078efcff */
[----:B------:R-:W-:-:S07]  /*5250*/  IMAD.MOV.U32 R10, RZ, RZ, R8 ;  /* 0x000000ffff0a7224 */ /* 0x000fce00078e0008 */
.L_x_84:
[----:B------:R-:W-:Y:S01]  /*5260*/  MOV R3, 0x0 ;  /* 0x0000000000037802 */ /* 0x000fe20000000f00 */
[----:B------:R-:W-:Y:S02]  /*5270*/  IMAD.MOV.U32 R8, RZ, RZ, R10 ;  /* 0x000000ffff087224 */ /* 0x000fe400078e000a */
[----:B------:R-:W-:Y:S01]  /*5280*/  IMAD.MOV.U32 R9, RZ, RZ, R11 ;  /* 0x000000ffff097224 */ /* 0x000fe200078e000b */
[----:B------:R-:W-:Y:S06]  /*5290*/  RET.REL.NODEC R2 `(_Z9GPUResamp9InputData) ;  /* 0xffffffac02587950 */ /* 0x000fec0003c3ffff */
        .weak           $__internal_1_$__cuda_sm20_div_rn_f64_full
        .type           $__internal_1_$__cuda_sm20_div_rn_f64_full,@function
        .size           $__internal_1_$__cuda_sm20_div_rn_f64_full,($__internal_2_$__cuda_sm3x_div_rn_noftz_f32_slowpath - $__internal_1_$__cuda_sm20_div_rn_f64_full)
$__internal_1_$__cuda_sm20_div_rn_f64_full:
[C---:B------:R-:W-:Y:S01]  /*52a0*/  FSETP.GEU.AND P0, PT, |R8|.reuse, 1.469367938527859385e-39, PT ;  /* 0x001000000800780b */ /* 0x040fe20003f0e200 */
[--C-:B------:R-:W-:Y:S01]  /*52b0*/  IMAD.MOV.U32 R22, RZ, RZ, R7.reuse ;  /* 0x000000ffff167224 */ /* 0x100fe200078e0007 */
[C---:B------:R-:W-:Y:S01]  /*52c0*/  LOP3.LUT R11, R8.reuse, 0x800fffff, RZ, 0xc0, !PT ;  /* 0x800fffff080b7812 */ /* 0x040fe200078ec0ff */
[----:B------:R-:W-:Y:S01]  /*52d0*/  IMAD.MOV.U32 R23, RZ, RZ, R8 ;  /* 0x000000ffff177224 */ /* 0x000fe200078e0008 */
[----:B------:R-:W-:Y:S01]  /*52e0*/  MOV R38, 0x1 ;  /* 0x0000000100267802 */ /* 0x000fe20000000f00 */
[----:B------:R-:W-:Y:S01]  /*52f0*/  IMAD.MOV.U32 R36, RZ, RZ, R7 ;  /* 0x000000ffff247224 */ /* 0x000fe200078e0007 */
[----:B------:R-:W-:Y:S01]  /*5300*/  LOP3.LUT R37, R11, 0x3ff00000, RZ, 0xfc, !PT ;  /* 0x3ff000000b257812 */ /* 0x000fe200078efcff */
[----:B------:R-:W-:Y:S01]  /*5310*/  IMAD.MOV.U32 R41, RZ, RZ, R9 ;  /* 0x000000ffff297224 */ /* 0x000fe200078e0009 */
[----:B------:R-:W-:Y:S01]  /*5320*/  LOP3.LUT R9, R8, 0x7ff00000, RZ, 0xc0, !PT ;  /* 0x7ff0000008097812 */ /* 0x000fe200078ec0ff */
[----:B------:R-:W-:Y:S01]  /*5330*/  IMAD.MOV.U32 R40, RZ, RZ, R10 ;  /* 0x000000ffff287224 */ /* 0x000fe200078e000a */
[----:B------:R-:W-:Y:S01]  /*5340*/  BSSY.RECONVERGENT B2, `(.L_x_86) ;  /* 0x0000056000027945 */ /* 0x000fe20003800200 */
[----:B------:R-:W-:Y:S01]  /*5350*/  IMAD.MOV.U32 R8, RZ, RZ, 0x1ca00000 ;  /* 0x1ca00000ff087424 */ /* 0x000fe200078e00ff */
[C---:B------:R-:W-:Y:S01]  /*5360*/  FSETP.GEU.AND P2, PT, |R41|.reuse, 1.469367938527859385e-39, PT ;  /* 0x001000002900780b */ /* 0x040fe20003f4e200 */
[----:B------:R-:W-:Y:S01]  /*5370*/  @!P0 DMUL R36, R22, 8.98846567431157953865e+307 ;  /* 0x7fe0000016248828 */ /* 0x000fe20000000000 */
[----:B------:R-:W-:-:S04]  /*5380*/  LOP3.LUT R7, R41, 0x7ff00000, RZ, 0xc0, !PT ;  /* 0x7ff0000029077812 */ /* 0x000fc800078ec0ff */
[----:B------:R-:W-:Y:S01]  /*5390*/  ISETP.GE.U32.AND P1, PT, R7, R9, PT ;  /* 0x000000090700720c */ /* 0x000fe20003f26070 */
[----:B------:R-:W0:Y:S04]  /*53a0*/  MUFU.RCP64H R39, R37 ;  /* 0x0000002500277308 */ /* 0x000e280000001800 */
[----:B------:R-:W-:Y:S02]  /*53b0*/  @!P0 LOP3.LUT R9, R37, 0x7ff00000, RZ, 0xc0, !PT ;  /* 0x7ff0000025098812 */ /* 0x000fe400078ec0ff */
[----:B------:R-:W-:-:S04]  /*53c0*/  @!P2 LOP3.LUT R10, R23, 0x7ff00000, RZ, 0xc0, !PT ;  /* 0x7ff00000170aa812 */ /* 0x000fc800078ec0ff */
[----:B------:R-:W-:Y:S02]  /*53d0*/  @!P2 ISETP.GE.U32.AND P3, PT, R7, R10, PT ;  /* 0x0000000a0700a20c */ /* 0x000fe40003f66070 */
[C---:B------:R-:W-:Y:S02]  /*53e0*/  SEL R10, R8.reuse, 0x63400000, !P1 ;  /* 0x63400000080a7807 */ /* 0x040fe40004800000 */
[----:B------:R-:W-:Y:S01]  /*53f0*/  @!P2 SEL R11, R8, 0x63400000, !P3 ;  /* 0x63400000080ba807 */ /* 0x000fe20005800000 */
[----:B0-----:R-:W-:-:S03]  /*5400*/  DFMA R42, R38, -R36, 1 ;  /* 0x3ff00000262a742b */ /* 0x001fc60000000824 */
[----:B------:R-:W-:-:S04]  /*5410*/  @!P2 LOP3.LUT R11, R11, 0x80000000, R41, 0xf8, !PT ;  /* 0x800000000b0ba812 */ /* 0x000fc800078ef829 */
[----:B------:R-:W-:Y:S01]  /*5420*/  @!P2 LOP3.LUT R11, R11, 0x100000, RZ, 0xfc, !PT ;  /* 0x001000000b0ba812 */ /* 0x000fe200078efcff */
[----:B------:R-:W-:-:S08]  /*5430*/  DFMA R42, R42, R42, R42 ;  /* 0x0000002a2a2a722b */ /* 0x000fd0000000002a */
[----:B------:R-:W-:Y:S01]  /*5440*/  DFMA R38, R38, R42, R38 ;  /* 0x0000002a2626722b */ /* 0x000fe20000000026 */
[----:B------:R-:W-:Y:S01]  /*5450*/  LOP3.LUT R43, R10, 0x800fffff, R41, 0xf8, !PT ;  /* 0x800fffff0a2b7812 */ /* 0x000fe200078ef829 */
[----:B------:R-:W-:Y:S02]  /*5460*/  IMAD.MOV.U32 R42, RZ, RZ, R40 ;  /* 0x000000ffff2a7224 */ /* 0x000fe400078e0028 */
[----:B------:R-:W-:-:S04]  /*5470*/  @!P2 IMAD.MOV.U32 R10, RZ, RZ, RZ ;  /* 0x000000ffff0aa224 */ /* 0x000fc800078e00ff */
[----:B------:R-:W-:Y:S02]  /*5480*/  DFMA R44, R38, -R36, 1 ;  /* 0x3ff00000262c742b */ /* 0x000fe40000000824 */
[----:B------:R-:W-:-:S06]  /*5490*/  @!P2 DFMA R42, R42, 2, -R10 ;  /* 0x400000002a2aa82b */ /* 0x000fcc000000080a */
[----:B------:R-:W-:-:S08]  /*54a0*/  DFMA R44, R38, R44, R38 ;  /* 0x0000002c262c722b */ /* 0x000fd00000000026 */
[----:B------:R-:W-:-:S08]  /*54b0*/  DMUL R10, R44, R42 ;  /* 0x0000002a2c0a7228 */ /* 0x000fd00000000000 */
[----:B------:R-:W-:-:S08]  /*54c0*/  DFMA R38, R10, -R36, R42 ;  /* 0x800000240a26722b */ /* 0x000fd0000000002a */
[----:B------:R-:W-:Y:S01]  /*54d0*/  DFMA R38, R44, R38, R10 ;  /* 0x000000262c26722b */ /* 0x000fe2000000000a */
[----:B------:R-:W-:Y:S01]  /*54e0*/  IMAD.MOV.U32 R10, RZ, RZ, R7 ;  /* 0x000000ffff0a7224 */ /* 0x000fe200078e0007 */
[----:B------:R-:W-:-:S05]  /*54f0*/  @!P2 LOP3.LUT R10, R43, 0x7ff00000, RZ, 0xc0, !PT ;  /* 0x7ff000002b0aa812 */ /* 0x000fca00078ec0ff */
[----:B------:R-:W-:-:S05]  /*5500*/  VIADD R11, R10, 0xffffffff ;  /* 0xffffffff0a0b7836 */ /* 0x000fca0000000000 */
[----:B------:R-:W-:Y:S02]  /*5510*/  ISETP.GT.U32.AND P0, PT, R11, 0x7feffffe, PT ;  /* 0x7feffffe0b00780c */ /* 0x000fe40003f04070 */
[----:B------:R-:W-:-:S04]  /*5520*/  IADD3 R11, PT, PT, R9, -0x1, RZ ;  /* 0xffffffff090b7810 */ /* 0x000fc80007ffe0ff */
[----:B------:R-:W-:-:S13]  /*5530*/  ISETP.GT.U32.OR P0, PT, R11, 0x7feffffe, P0 ;  /* 0x7feffffe0b00780c */ /* 0x000fda0000704470 */
[----:B------:R-:W-:Y:S05]  /*5540*/  @P0 BRA `(.L_x_87) ;  /* 0x0000000000740947 */ /* 0x000fea0003800000 */
[----:B------:R-:W-:-:S04]  /*5550*/  LOP3.LUT R9, R23, 0x7ff00000, RZ, 0xc0, !PT ;  /* 0x7ff0000017097812 */ /* 0x000fc800078ec0ff */
[CC--:B------:R-:W-:Y:S02]  /*5560*/  VIADDMNMX R10, R7.reuse, -R9.reuse, 0xb9600000, !PT ;  /* 0xb9600000070a7446 */ /* 0x0c0fe40007800909 */
[----:B------:R-:W-:Y:S02]  /*5570*/  ISETP.GE.U32.AND P0, PT, R7, R9, PT ;  /* 0x000000090700720c */ /* 0x000fe40003f06070 */
[----:B------:R-:W-:Y:S02]  /*5580*/  VIMNMX R10, PT, PT, R10, 0x46a00000, PT ;  /* 0x46a000000a0a7848 */ /* 0x000fe40003fe0100 */
[----:B------:R-:W-:-:S05]  /*5590*/  SEL R8, R8, 0x63400000, !P0 ;  /* 0x6340000008087807 */ /* 0x000fca0004000000 */
[----:B------:R-:W-:Y:S02]  /*55a0*/  IMAD.IADD R8, R10, 0x1, -R8 ;  /* 0x000000010a087824 */ /* 0x000fe400078e0a08 */
[----:B------:R-:W-:Y:S02]  /*55b0*/  IMAD.MOV.U32 R10, RZ, RZ, RZ ;  /* 0x000000ffff0a7224 */ /* 0x000fe400078e00ff */
[----:B------:R-:W-:-:S06]  /*55c0*/  VIADD R11, R8, 0x7fe00000 ;  /* 0x7fe00000080b7836 */ /* 0x000fcc0000000000 */
[----:B------:R-:W-:-:S10]  /*55d0*/  DMUL R44, R38, R10 ;  /* 0x0000000a262c7228 */ /* 0x000fd40000000000 */
[----:B------:R-:W-:-:S13]  /*55e0*/  FSETP.GTU.AND P0, PT, |R45|, 1.469367938527859385e-39, PT ;  /* 0x001000002d00780b */ /* 0x000fda0003f0c200 */
[----:B------:R-:W-:Y:S05]  /*55f0*/  @P0 BRA `(.L_x_88) ;  /* 0x0000000000a80947 */ /* 0x000fea0003800000 */
[----:B------:R-:W-:-:S06]  /*5600*/  DFMA R36, R38, -R36, R42 ;  /* 0x800000242624722b */ /* 0x000fcc000000002a */
[----:B------:R-:W-:-:S04]  /*5610*/  IMAD.MOV.U32 R36, RZ, RZ, RZ ;  /* 0x000000ffff247224 */ /* 0x000fc800078e00ff */
[C---:B------:R-:W-:Y:S02]  /*5620*/  FSETP.NEU.AND P0, PT, R37.reuse, RZ, PT ;  /* 0x000000ff2500720b */ /* 0x040fe40003f0d000 */
[----:B------:R-:W-:-:S04]  /*5630*/  LOP3.LUT R22, R37, 0x80000000, R23, 0x48, !PT ;  /* 0x8000000025167812 */ /* 0x000fc800078e4817 */
[----:B------:R-:W-:-:S07]  /*5640*/  LOP3.LUT R37, R22, R11, RZ, 0xfc, !PT ;  /* 0x0000000b16257212 */ /* 0x000fce00078efcff */
[----:B------:R-:W-:Y:S05]  /*5650*/  @!P0 BRA `(.L_x_88) ;  /* 0x0000000000908947 */ /* 0x000fea0003800000 */
[----:B------:R-:W-:Y:S01]  /*5660*/  IMAD.MOV R11, RZ, RZ, -R8 ;  /* 0x000000ffff0b7224 */ /* 0x000fe200078e0a08 */
[----:B------:R-:W-:Y:S02]  /*5670*/  MOV R10, RZ ;  /* 0x000000ff000a7202 */ /* 0x000fe40000000f00 */
[----:B------:R-:W-:-:S04]  /*5680*/  IADD3 R8, PT, PT, -R8, -0x43300000, RZ ;  /* 0xbcd0000008087810 */ /* 0x000fc80007ffe1ff */
[----:B------:R-:W-:Y:S02]  /*5690*/  DFMA R10, R44, -R10, R38 ;  /* 0x8000000a2c0a722b */ /* 0x000fe40000000026 */
[----:B------:R-:W-:-:S08]  /*56a0*/  DMUL.RP R38, R38, R36 ;  /* 0x0000002426267228 */ /* 0x000fd00000008000 */
[----:B------:R-:W-:Y:S02]  /*56b0*/  FSETP.NEU.AND P0, PT, |R11|, R8, PT ;  /* 0x000000080b00720b */ /* 0x000fe40003f0d200 */
[----:B------:R-:W-:Y:S02]  /*56c0*/  LOP3.LUT R22, R39, R22, RZ, 0x3c, !PT ;  /* 0x0000001627167212 */ /* 0x000fe400078e3cff */
[----:B------:R-:W-:Y:S02]  /*56d0*/  FSEL R7, R38, R44, !P0 ;  /* 0x0000002c26077208 */ /* 0x000fe40004000000 */
[----:B------:R-:W-:-:S03]  /*56e0*/  FSEL R22, R22, R45, !P0 ;  /* 0x0000002d16167208 */ /* 0x000fc60004000000 */
[----:B------:R-:W-:Y:S02]  /*56f0*/  IMAD.MOV.U32 R44, RZ, RZ, R7 ;  /* 0x000000ffff2c7224 */ /* 0x000fe400078e0007 */
[----:B------:R-:W-:Y:S01]  /*5700*/  IMAD.MOV.U32 R45, RZ, RZ, R22 ;  /* 0x000000ffff2d7224 */ /* 0x000fe200078e0016 */
[----:B------:R-:W-:Y:S06]  /*5710*/  BRA `(.L_x_88) ;  /* 0x0000000000607947 */ /* 0x000fec0003800000 */
.L_x_87:
[----:B------:R-:W-:-:S14]  /*5720*/  DSETP.NAN.AND P0, PT, R40, R40, PT ;  /* 0x000000282800722a */ /* 0x000fdc0003f08000 */
[----:B------:R-:W-:Y:S05]  /*5730*/  @P0 BRA `(.L_x_89) ;  /* 0x00000000004c0947 */ /* 0x000fea0003800000 */
[----:B------:R-:W-:-:S14]  /*5740*/  DSETP.NAN.AND P0, PT, R22, R22, PT ;  /* 0x000000161600722a */ /* 0x000fdc0003f08000 */
[----:B------:R-:W-:Y:S05]  /*5750*/  @P0 BRA `(.L_x_90) ;  /* 0x0000000000340947 */ /* 0x000fea0003800000 */
[----:B------:R-:W-:Y:S01]  /*5760*/  ISETP.NE.AND P0, PT, R10, R9, PT ;  /* 0x000000090a00720c */ /* 0x000fe20003f05270 */
[----:B------:R-:W-:Y:S02]  /*5770*/  IMAD.MOV.U32 R44, RZ, RZ, 0x0 ;  /* 0x00000000ff2c7424 */ /* 0x000fe400078e00ff */
[----:B------:R-:W-:-:S10]  /*5780*/  IMAD.MOV.U32 R45, RZ, RZ, -0x80000 ;  /* 0xfff80000ff2d7424 */ /* 0x000fd400078e00ff */
[----:B------:R-:W-:Y:S05]  /*5790*/  @!P0 BRA `(.L_x_88) ;  /* 0x0000000000408947 */ /* 0x000fea0003800000 */
[----:B------:R-:W-:Y:S02]  /*57a0*/  ISETP.NE.AND P0, PT, R10, 0x7ff00000, PT ;  /* 0x7ff000000a00780c */ /* 0x000fe40003f05270 */
[----:B------:R-:W-:Y:S02]  /*57b0*/  LOP3.LUT R22, R41, 0x80000000, R23, 0x48, !PT ;  /* 0x8000000029167812 */ /* 0x000fe400078e4817 */
[----:B------:R-:W-:-:S13]  /*57c0*/  ISETP.EQ.OR P0, PT, R9, RZ, !P0 ;  /* 0x000000ff0900720c */ /* 0x000fda0004702670 */
[----:B------:R-:W-:Y:S01]  /*57d0*/  @P0 LOP3.LUT R7, R22, 0x7ff00000, RZ, 0xfc, !PT ;  /* 0x7ff0000016070812 */ /* 0x000fe200078efcff */
[----:B------:R-:W-:Y:S01]  /*57e0*/  @!P0 IMAD.MOV.U32 R44, RZ, RZ, RZ ;  /* 0x000000ffff2c8224 */ /* 0x000fe200078e00ff */
[----:B------:R-:W-:Y:S01]  /*57f0*/  @!P0 MOV R45, R22 ;  /* 0x00000016002d8202 */ /* 0x000fe20000000f00 */
[----:B------:R-:W-:Y:S02]  /*5800*/  @P0 IMAD.MOV.U32 R44, RZ, RZ, RZ ;  /* 0x000000ffff2c0224 */ /* 0x000fe400078e00ff */
[----:B------:R-:W-:Y:S01]  /*5810*/  @P0 IMAD.MOV.U32 R45, RZ, RZ, R7 ;  /* 0x000000ffff2d0224 */ /* 0x000fe200078e0007 */
[----:B------:R-:W-:Y:S06]  /*5820*/  BRA `(.L_x_88) ;  /* 0x00000000001c7947 */ /* 0x000fec0003800000 */
.L_x_90:
[----:B------:R-:W-:Y:S01]  /*5830*/  LOP3.LUT R7, R23, 0x80000, RZ, 0xfc, !PT ;  /* 0x0008000017077812 */ /* 0x000fe200078efcff */
[----:B------:R-:W-:-:S04]  /*5840*/  IMAD.MOV.U32 R44, RZ, RZ, R22 ;  /* 0x000000ffff2c7224 */ /* 0x000fc800078e0016 */
[----:B------:R-:W-:Y:S01]  /*5850*/  IMAD.MOV.U32 R45, RZ, RZ, R7 ;  /* 0x000000ffff2d7224 */ /* 0x000fe200078e0007 */
[----:B------:R-:W-:Y:S06]  /*5860*/  BRA `(.L_x_88) ;  /* 0x00000000000c7947 */ /* 0x000fec0003800000 */
.L_x_89:
[----:B------:R-:W-:Y:S01]  /*5870*/  LOP3.LUT R7, R41, 0x80000, RZ, 0xfc, !PT ;  /* 0x0008000029077812 */ /* 0x000fe200078efcff */
[----:B------:R-:W-:-:S03]  /*5880*/  IMAD.MOV.U32 R44, RZ, RZ, R40 ;  /* 0x000000ffff2c7224 */ /* 0x000fc600078e0028 */
[----:B------:R-:W-:-:S07]  /*5890*/  MOV R45, R7 ;  /* 0x00000007002d7202 */ /* 0x000fce0000000f00 */
.L_x_88:
[----:B------:R-:W-:Y:S05]  /*58a0*/  BSYNC.RECONVERGENT B2 ;  /* 0x0000000000027941 */ /* 0x000fea0003800200 */
.L_x_86:
[----:B------:R-:W-:Y:S02]  /*58b0*/  IMAD.MOV.U32 R10, RZ, RZ, R6 ;  /* 0x000000ffff0a7224 */ /* 0x000fe400078e0006 */
[----:B------:R-:W-:Y:S02]  /*58c0*/  IMAD.MOV.U32 R11, RZ, RZ, 0x0 ;  /* 0x00000000ff0b7424 */ /* 0x000fe400078e00ff */
[----:B------:R-:W-:Y:S02]  /*58d0*/  IMAD.MOV.U32 R8, RZ, RZ, R44 ;  /* 0x000000ffff087224 */ /* 0x000fe400078e002c */
[----:B------:R-:W-:Y:S01]  /*58e0*/  IMAD.MOV.U32 R7, RZ, RZ, R45 ;  /* 0x000000ffff077224 */ /* 0x000fe200078e002d */
[----:B------:R-:W-:Y:S06]  /*58f0*/  RET.REL.NODEC R10 `(_Z9GPUResamp9InputData) ;  /* 0xffffffa40ac07950 */ /* 0x000fec0003c3ffff */
        .weak           $__internal_2_$__cuda_sm3x_div_rn_noftz_f32_slowpath
        .type           $__internal_2_$__cuda_sm3x_div_rn_noftz_f32_slowpath,@function
        .size           $__internal_2_$__cuda_sm3x_div_rn_noftz_f32_slowpath,(.L_x_155 - $__internal_2_$__cuda_sm3x_div_rn_noftz_f32_slowpath)
$__internal_2_$__cuda_sm3x_div_rn_noftz_f32_slowpath:
[----:B------:R-:W-:Y:S01]  /*5900*/  SHF.R.U32.HI R6, RZ, 0x17, R37 ;  /* 0x00000017ff067819 */ /* 0x000fe20000011625 */
[----:B------:R-:W-:Y:S01]  /*5910*/  BSSY.RECONVERGENT B2, `(.L_x_91) ;  /* 0x0000065000027945 */ /* 0x000fe20003800200 */
[----:B------:R-:W-:Y:S02]  /*5920*/  SHF.R.U32.HI R0, RZ, 0x17, R3 ;  /* 0x00000017ff007819 */ /* 0x000fe40000011603 */
[----:B------:R-:W-:Y:S02]  /*5930*/  LOP3.LUT R15, R6, 0xff, RZ, 0xc0, !PT ;  /* 0x000000ff060f7812 */ /* 0x000fe400078ec0ff */
[----:B------:R-:W-:Y:S01]  /*5940*/  LOP3.LUT R8, R0, 0xff, RZ, 0xc0, !PT ;  /* 0x000000ff00087812 */ /* 0x000fe200078ec0ff */
[----:B------:R-:W-:Y:S02]  /*5950*/  IMAD.MOV.U32 R0, RZ, RZ, R37 ;  /* 0x000000ffff007224 */ /* 0x000fe400078e0025 */
[----:B------:R-:W-:Y:S01]  /*5960*/  VIADD R10, R15, 0xffffffff ;  /* 0xffffffff0f0a7836 */ /* 0x000fe20000000000 */
[----:B------:R-:W-:-:S04]  /*5970*/  IADD3 R9, PT, PT, R8, -0x1, RZ ;  /* 0xffffffff08097810 */ /* 0x000fc80007ffe0ff */
[----:B------:R-:W-:-:S04]  /*5980*/  ISETP.GT.U32.AND P0, PT, R10, 0xfd, PT ;  /* 0x000000fd0a00780c */ /* 0x000fc80003f04070 */
[----:B------:R-:W-:-:S13]  /*5990*/  ISETP.GT.U32.OR P0, PT, R9, 0xfd, P0 ;  /* 0x000000fd0900780c */ /* 0x000fda0000704470 */
[----:B------:R-:W-:Y:S01]  /*59a0*/  @!P0 IMAD.MOV.U32 R6, RZ, RZ, RZ ;  /* 0x000000ffff068224 */ /* 0x000fe200078e00ff */
[----:B------:R-:W-:Y:S06]  /*59b0*/  @!P0 BRA `(.L_x_92) ;  /* 0x0000000000648947 */ /* 0x000fec0003800000 */
[----:B------:R-:W-:-:S13]  /*59c0*/  FSETP.GTU.FTZ.AND P0, PT, |R3|, +INF , PT ;  /* 0x7f8000000300780b */ /* 0x000fda0003f1c200 */
[----:B------:R-:W-:Y:S05]  /*59d0*/  @P0 BRA `(.L_x_93) ;  /* 0x00000004005c0947 */ /* 0x000fea0003800000 */
[----:B------:R-:W-:-:S13]  /*59e0*/  FSETP.GTU.FTZ.AND P0, PT, |R37|, +INF , PT ;  /* 0x7f8000002500780b */ /* 0x000fda0003f1c200 */
[----:B------:R-:W-:Y:S05]  /*59f0*/  @P0 BRA `(.L_x_93) ;  /* 0x0000000400540947 */ /* 0x000fea0003800000 */
[----:B------:R-:W-:-:S13]  /*5a00*/  LOP3.LUT P0, RZ, R0, 0x7fffffff, R3, 0xc8, !PT ;  /* 0x7fffffff00ff7812 */ /* 0x000fda000780c803 */
[----:B------:R-:W-:Y:S05]  /*5a10*/  @!P0 BRA `(.L_x_94) ;  /* 0x0000000400448947 */ /* 0x000fea0003800000 */
[----:B------:R-:W-:Y:S01]  /*5a20*/  FADD.FTZ R6, |R3|, -RZ ;  /* 0x800000ff03067221 */ /* 0x000fe20000010200 */
[----:B------:R-:W-:-:S04]  /*5a30*/  FADD.FTZ R11, |R37|, -RZ ;  /* 0x800000ff250b7221 */ /* 0x000fc80000010200 */
[C---:B------:R-:W-:Y:S02]  /*5a40*/  FSETP.NEU.FTZ.AND P1, PT, R6.reuse, +INF , PT ;  /* 0x7f8000000600780b */ /* 0x040fe40003f3d000 */
[----:B------:R-:W-:Y:S02]  /*5a50*/  FSETP.NEU.FTZ.AND P2, PT, R11, +INF , PT ;  /* 0x7f8000000b00780b */ /* 0x000fe40003f5d000 */
[----:B------:R-:W-:-:S11]  /*5a60*/  FSETP.NEU.FTZ.AND P0, PT, R6, +INF , PT ;  /* 0x7f8000000600780b */ /* 0x000fd60003f1d000 */
[----:B------:R-:W-:Y:S05]  /*5a70*/  @!P2 BRA !P1, `(.L_x_94) ;  /* 0x00000004002ca947 */ /* 0x000fea0004800000 */
[----:B------:R-:W-:-:S04]  /*5a80*/  LOP3.LUT P1, RZ, R3, 0x7fffffff, RZ, 0xc0, !PT ;  /* 0x7fffffff03ff7812 */ /* 0x000fc8000782c0ff */
[----:B------:R-:W-:-:S13]  /*5a90*/  PLOP3.LUT P1, PT, P2, P1, PT, 0x2f, 0xf2 ;  /* 0x0000000000f2781c */ /* 0x000fda0001722577 */
[----:B------:R-:W-:Y:S05]  /*5aa0*/  @P1 BRA `(.L_x_95) ;  /* 0x0000000400181947 */ /* 0x000fea0003800000 */
[----:B------:R-:W-:-:S04]  /*5ab0*/  LOP3.LUT P1, RZ, R0, 0x7fffffff, RZ, 0xc0, !PT ;  /* 0x7fffffff00ff7812 */ /* 0x000fc8000782c0ff */
[----:B------:R-:W-:-:S13]  /*5ac0*/  PLOP3.LUT P0, PT, P0, P1, PT, 0x2f, 0xf2 ;  /* 0x0000000000f2781c */ /* 0x000fda0000702577 */
[----:B------:R-:W-:Y:S05]  /*5ad0*/  @P0 BRA `(.L_x_96) ;  /* 0x0000000400000947 */ /* 0x000fea0003800000 */
[----:B------:R-:W-:Y:S02]  /*5ae0*/  ISETP.GE.AND P0, PT, R9, RZ, PT ;  /* 0x000000ff0900720c */ /* 0x000fe40003f06270 */
[----:B------:R-:W-:-:S11]  /*5af0*/  ISETP.GE.AND P1, PT, R10, RZ, PT ;  /* 0x000000ff0a00720c */ /* 0x000fd60003f26270 */
[----:B------:R-:W-:Y:S02]  /*5b00*/  @P0 IMAD.MOV.U32 R6, RZ, RZ, RZ ;  /* 0x000000ffff060224 */ /* 0x000fe400078e00ff */
[----:B------:R-:W-:Y:S01]  /*5b10*/  @!P0 FFMA R3, R3, 1.84467440737095516160e+19, RZ ;  /* 0x5f80000003038823 */ /* 0x000fe200000000ff */
[----:B------:R-:W-:Y:S02]  /*5b20*/  @!P0 IMAD.MOV.U32 R6, RZ, RZ, -0x40 ;  /* 0xffffffc0ff068424 */ /* 0x000fe400078e00ff */
[----:B------:R-:W-:Y:S02]  /*5b30*/  @!P1 FFMA R0, R37, 1.84467440737095516160e+19, RZ ;  /* 0x5f80000025009823 */ /* 0x000fe400000000ff */
[----:B------:R-:W-:-:S07]  /*5b40*/  @!P1 VIADD R6, R6, 0x40 ;  /* 0x0000004006069836 */ /* 0x000fce0000000000 */
.L_x_92:
[----:B------:R-:W-:Y:S01]  /*5b50*/  LEA R9, R15, 0xc0800000, 0x17 ;  /* 0xc08000000f097811 */ /* 0x000fe200078eb8ff */
[----:B------:R-:W-:Y:S01]  /*5b60*/  VIADD R8, R8, 0xffffff81 ;  /* 0xffffff8108087836 */ /* 0x000fe20000000000 */
[----:B------:R-:W-:Y:S02]  /*5b70*/  BSSY.RECONVERGENT B3, `(.L_x_97) ;  /* 0x0000035000037945 */ /* 0x000fe40003800200 */
[----:B------:R-:W-:Y:S01]  /*5b80*/  IADD3 R9, PT, PT, -R9, R0, RZ ;  /* 0x0000000009097210 */ /* 0x000fe20007ffe1ff */
[----:B------:R-:W-:-:S03]  /*5b90*/  IMAD R0, R8, -0x800000, R3 ;  /* 0xff80000008007824 */ /* 0x000fc600078e0203 */
[----:B------:R-:W0:Y:S01]  /*5ba0*/  MUFU.RCP R10, R9 ;  /* 0x00000009000a7308 */ /* 0x000e220000001000 */
[----:B------:R-:W-:-:S04]  /*5bb0*/  FADD.FTZ R11, -R9, -RZ ;  /* 0x800000ff090b7221 */ /* 0x000fc80000010100 */
[----:B0-----:R-:W-:-:S04]  /*5bc0*/  FFMA R13, R10, R11, 1 ;  /* 0x3f8000000a0d7423 */ /* 0x001fc8000000000b */
[----:B------:R-:W-:-:S04]  /*5bd0*/  FFMA R12, R10, R13, R10 ;  /* 0x0000000d0a0c7223 */ /* 0x000fc8000000000a */
[----:B------:R-:W-:-:S04]  /*5be0*/  FFMA R3, R0, R12, RZ ;  /* 0x0000000c00037223 */ /* 0x000fc800000000ff */
[----:B------:R-:W-:-:S04]  /*5bf0*/  FFMA R10, R11, R3, R0 ;  /* 0x000000030b0a7223 */ /* 0x000fc80000000000 */
[----:B------:R-:W-:Y:S01]  /*5c00*/  FFMA R13, R12, R10, R3 ;  /* 0x0000000a0c0d7223 */ /* 0x000fe20000000003 */
[----:B------:R-:W-:-:S03]  /*5c10*/  IADD3 R3, PT, PT, R8, 0x7f, -R15 ;  /* 0x0000007f08037810 */ /* 0x000fc60007ffe80f */
[----:B------:R-:W-:Y:S02]  /*5c20*/  FFMA R14, R11, R13, R0 ;  /* 0x0000000d0b0e7223 */ /* 0x000fe40000000000 */
[----:B------:R-:W-:Y:S02]  /*5c30*/  IMAD.IADD R3, R3, 0x1, R6 ;  /* 0x0000000103037824 */ /* 0x000fe400078e0206 */
[----:B------:R-:W-:-:S05]  /*5c40*/  FFMA R10, R12, R14, R13 ;  /* 0x0000000e0c0a7223 */ /* 0x000fca000000000d */
[----:B------:R-:W-:-:S04]  /*5c50*/  SHF.R.U32.HI R0, RZ, 0x17, R10 ;  /* 0x00000017ff007819 */ /* 0x000fc8000001160a */
[----:B------:R-:W-:-:S05]  /*5c60*/  LOP3.LUT R0, R0, 0xff, RZ, 0xc0, !PT ;  /* 0x000000ff00007812 */ /* 0x000fca00078ec0ff */
[----:B------:R-:W-:-:S04]  /*5c70*/  IMAD.IADD R8, R0, 0x1, R3 ;  /* 0x0000000100087824 */ /* 0x000fc800078e0203 */
[----:B------:R-:W-:-:S05]  /*5c80*/  VIADD R0, R8, 0xffffffff ;  /* 0xffffffff08007836 */ /* 0x000fca0000000000 */
[----:B------:R-:W-:-:S13]  /*5c90*/  ISETP.GE.U32.AND P0, PT, R0, 0xfe, PT ;  /* 0x000000fe0000780c */ /* 0x000fda0003f06070 */
[----:B------:R-:W-:Y:S05]  /*5ca0*/  @!P0 BRA `(.L_x_98) ;  /* 0x0000000000808947 */ /* 0x000fea0003800000 */
[----:B------:R-:W-:-:S13]  /*5cb0*/  ISETP.GT.AND P0, PT, R8, 0xfe, PT ;  /* 0x000000fe0800780c */ /* 0x000fda0003f04270 */
[----:B------:R-:W-:Y:S05]  /*5cc0*/  @P0 BRA `(.L_x_99) ;  /* 0x00000000006c0947 */ /* 0x000fea0003800000 */
[----:B------:R-:W-:-:S13]  /*5cd0*/  ISETP.GE.AND P0, PT, R8, 0x1, PT ;  /* 0x000000010800780c */ /* 0x000fda0003f06270 */
[----:B------:R-:W-:Y:S05]  /*5ce0*/  @P0 BRA `(.L_x_100) ;  /* 0x0000000000740947 */ /* 0x000fea0003800000 */
[----:B------:R-:W-:Y:S02]  /*5cf0*/  ISETP.GE.AND P0, PT, R8, -0x18, PT ;  /* 0xffffffe80800780c */ /* 0x000fe40003f06270 */
[----:B------:R-:W-:-:S11]  /*5d00*/  LOP3.LUT R10, R10, 0x80000000, RZ, 0xc0, !PT ;  /* 0x800000000a0a7812 */ /* 0x000fd600078ec0ff */
[----:B------:R-:W-:Y:S05]  /*5d10*/  @!P0 BRA `(.L_x_100) ;  /* 0x0000000000688947 */ /* 0x000fea0003800000 */
[-CC-:B------:R-:W-:Y:S01]  /*5d20*/  FFMA.RZ R0, R12, R14.reuse, R13.reuse ;  /* 0x0000000e0c007223 */ /* 0x180fe2000000c00d */
[----:B------:R-:W-:Y:S02]  /*5d30*/  VIADD R9, R8, 0x20 ;  /* 0x0000002008097836 */ /* 0x000fe40000000000 */
[-CC-:B------:R-:W-:Y:S01]  /*5d40*/  FFMA.RM R3, R12, R14.reuse, R13.reuse ;  /* 0x0000000e0c037223 */ /* 0x180fe2000000400d */
[----:B------:R-:W-:Y:S02]  /*5d50*/  ISETP.NE.AND P2, PT, R8, RZ, PT ;  /* 0x000000ff0800720c */ /* 0x000fe40003f45270 */
[----:B------:R-:W-:Y:S01]  /*5d60*/  LOP3.LUT R6, R0, 0x7fffff, RZ, 0xc0, !PT ;  /* 0x007fffff00067812 */ /* 0x000fe200078ec0ff */
[----:B------:R-:W-:Y:S01]  /*5d70*/  FFMA.RP R0, R12, R14, R13 ;  /* 0x0000000e0c007223 */ /* 0x000fe2000000800d */
[----:B------:R-:W-:Y:S02]  /*5d80*/  ISETP.NE.AND P1, PT, R8, RZ, PT ;  /* 0x000000ff0800720c */ /* 0x000fe40003f25270 */
[----:B------:R-:W-:-:S02]  /*5d90*/  LOP3.LUT R6, R6, 0x800000, RZ, 0xfc, !PT ;  /* 0x0080000006067812 */ /* 0x000fc400078efcff */
[----:B------:R-:W-:Y:S02]  /*5da0*/  IADD3 R8, PT, PT, -R8, RZ, RZ ;  /* 0x000000ff08087210 */ /* 0x000fe40007ffe1ff */
[----:B------:R-:W-:Y:S02]  /*5db0*/  SHF.L.U32 R9, R6, R9, RZ ;  /* 0x0000000906097219 */ /* 0x000fe400000006ff */
[----:B------:R-:W-:Y:S02]  /*5dc0*/  FSETP.NEU.FTZ.AND P0, PT, R0, R3, PT ;  /* 0x000000030000720b */ /* 0x000fe40003f1d000 */
[----:B------:R-:W-:Y:S02]  /*5dd0*/  SEL R3, R8, RZ, P2 ;  /* 0x000000ff08037207 */ /* 0x000fe40001000000 */
[----:B------:R-:W-:Y:S02]  /*5de0*/  ISETP.NE.AND P1, PT, R9, RZ, P1 ;  /* 0x000000ff0900720c */ /* 0x000fe40000f25270 */
[----:B------:R-:W-:-:S02]  /*5df0*/  SHF.R.U32.HI R3, RZ, R3, R6 ;  /* 0x00000003ff037219 */ /* 0x000fc40000011606 */
[----:B------:R-:W-:Y:S02]  /*5e00*/  PLOP3.LUT P0, PT, P0, P1, PT, 0xf8, 0x8f ;  /* 0x00000000008f781c */ /* 0x000fe40000703f70 */
[----:B------:R-:W-:Y:S02]  /*5e10*/  SHF.R.U32.HI R9, RZ, 0x1, R3 ;  /* 0x00000001ff097819 */ /* 0x000fe40000011603 */
[----:B------:R-:W-:-:S04]  /*5e20*/  SEL R0, RZ, 0x1, !P0 ;  /* 0x00000001ff007807 */ /* 0x000fc80004000000 */
[----:B------:R-:W-:-:S04]  /*5e30*/  LOP3.LUT R0, R0, 0x1, R9, 0xf8, !PT ;  /* 0x0000000100007812 */ /* 0x000fc800078ef809 */
[----:B------:R-:W-:-:S05]  /*5e40*/  LOP3.LUT R0, R0, R3, RZ, 0xc0, !PT ;  /* 0x0000000300007212 */ /* 0x000fca00078ec0ff */
[----:B------:R-:W-:-:S05]  /*5e50*/  IMAD.IADD R9, R9, 0x1, R0 ;  /* 0x0000000109097824 */ /* 0x000fca00078e0200 */
[----:B------:R-:W-:Y:S01]  /*5e60*/  LOP3.LUT R10, R9, R10, RZ, 0xfc, !PT ;  /* 0x0000000a090a7212 */ /* 0x000fe200078efcff */
[----:B------:R-:W-:Y:S06]  /*5e70*/  BRA `(.L_x_100) ;  /* 0x0000000000107947 */ /* 0x000fec0003800000 */
.L_x_99:
[----:B------:R-:W-:-:S04]  /*5e80*/  LOP3.LUT R10, R10, 0x80000000, RZ, 0xc0, !PT ;  /* 0x800000000a0a7812 */ /* 0x000fc800078ec0ff */
[----:B------:R-:W-:Y:S01]  /*5e90*/  LOP3.LUT R10, R10, 0x7f800000, RZ, 0xfc, !PT ;  /* 0x7f8000000a0a7812 */ /* 0x000fe200078efcff */
[----:B------:R-:W-:Y:S06]  /*5ea0*/  BRA `(.L_x_100) ;  /* 0x0000000000047947 */ /* 0x000fec0003800000 */
.L_x_98:
[----:B------:R-:W-:-:S07]  /*5eb0*/  IMAD R10, R3, 0x800000, R10 ;  /* 0x00800000030a7824 */ /* 0x000fce00078e020a */
.L_x_100:
[----:B------:R-:W-:Y:S05]  /*5ec0*/  BSYNC.RECONVERGENT B3 ;  /* 0x0000000000037941 */ /* 0x000fea0003800200 */
.L_x_97:
[----:B------:R-:W-:Y:S05]  /*5ed0*/  BRA `(.L_x_101) ;  /* 0x0000000000207947 */ /* 0x000fea0003800000 */
.L_x_96:
[----:B------:R-:W-:-:S04]  /*5ee0*/  LOP3.LUT R0, R0, 0x80000000, R3, 0x48, !PT ;  /* 0x8000000000007812 */ /* 0x000fc800078e4803 */
[----:B------:R-:W-:Y:S01]  /*5ef0*/  LOP3.LUT R10, R0, 0x7f800000, RZ, 0xfc, !PT ;  /* 0x7f800000000a7812 */ /* 0x000fe200078efcff */
[----:B------:R-:W-:Y:S06]  /*5f00*/  BRA `(.L_x_101) ;  /* 0x0000000000147947 */ /* 0x000fec0003800000 */
.L_x_95:
[----:B------:R-:W-:Y:S01]  /*5f10*/  LOP3.LUT R10, R0, 0x80000000, R3, 0x48, !PT ;  /* 0x80000000000a7812 */ /* 0x000fe200078e4803 */
[----:B------:R-:W-:Y:S06]  /*5f20*/  BRA `(.L_x_101) ;  /* 0x00000000000c7947 */ /* 0x000fec0003800000 */
.L_x_94:
[----:B------:R-:W0:Y:S01]  /*5f30*/  MUFU.RSQ R10, -QNAN ;  /* 0xffc00000000a7908 */ /* 0x000e220000001400 */
[----:B------:R-:W-:Y:S05]  /*5f40*/  BRA `(.L_x_101) ;  /* 0x0000000000047947 */ /* 0x000fea0003800000 */
.L_x_93:
[----:B------:R-:W-:-:S07]  /*5f50*/  FADD.FTZ R10, R3, R37 ;  /* 0x00000025030a7221 */ /* 0x000fce0000010000 */
.L_x_101:
[----:B------:R-:W-:Y:S05]  /*5f60*/  BSYNC.RECONVERGENT B2 ;  /* 0x0000000000027941 */ /* 0x000fea0003800200 */
.L_x_91:
[----:B------:R-:W-:Y:S02]  /*5f70*/  IMAD.MOV.U32 R8, RZ, RZ, R4 ;  /* 0x000000ffff087224 */ /* 0x000fe400078e0004 */
[----:B------:R-:W-:-:S04]  /*5f80*/  IMAD.MOV.U32 R9, RZ, RZ, 0x0 ;  /* 0x00000000ff097424 */ /* 0x000fc800078e00ff */
[----:B0-----:R-:W-:Y:S05]  /*5f90*/  RET.REL.NODEC R8 `(_Z9GPUResamp9InputData) ;  /* 0xffffffa008187950 */ /* 0x001fea0003c3ffff */
.L_x_102:
[----:B------:R-:W-:-:S00]  /*5fa0*/  BRA `(.L_x_102) ;  /* 0xfffffffc00fc7947 */ /* 0x000fc0000383ffff */
[----:B------:R-:W-:-:S00]  /*5fb0*/  NOP ;  /* 0x0000000000007918 */ /* 0x000fc00000000000 */
        /* <DEDUP_REMOVED lines=12> */
.L_x_155:


//--------------------- .text._Z13removeCarrier9InputData --------------------------
	.section	.text._Z13removeCarrier9InputData,"ax",@progbits
	.align	128
        .global         _Z13removeCarrier9InputData
        .type           _Z13removeCarrier9InputData,@function
        .size           _Z13removeCarrier9InputData,(.L_x_156 - _Z13removeCarrier9InputData)
        .other          _Z13removeCarrier9InputData,@"STO_CUDA_ENTRY STV_DEFAULT"
_Z13removeCarrier9InputData:
.text._Z13removeCarrier9InputData:
[----:B------:R-:W0:Y:S01]  /*0000*/  LDC R1, c[0x0][0x37c] ;  /* 0x0000df00ff017b82 */ /* 0x000e220000000800 */
[----:B------:R-:W1:Y:S07]  /*0010*/  S2R R0, SR_CTAID.X ;  /* 0x0000000000007919 */ /* 0x000e6e0000002500 */
[----:B------:R-:W2:Y:S01]  /*0020*/  LDC.64 R4, c[0x3][0x30] ;  /* 0x00c00c00ff047b82 */ /* 0x000ea20000000a00 */
[----:B------:R-:W1:Y:S01]  /*0030*/  LDCU UR4, c[0x0][0x360] ;  /* 0x00006c00ff0477ac */ /* 0x000e620008000800 */
[----:B0-----:R-:W-:Y:S01]  /*0040*/  VIADD R1, R1, 0xffffffe0 ;  /* 0xffffffe001017836 */ /* 0x001fe20000000000 */
[----:B------:R-:W1:Y:S02]  /*0050*/  S2R R3, SR_TID.X ;  /* 0x0000000000037919 */ /* 0x000e640000002100 */
[----:B-1----:R-:W-:-:S02]  /*0060*/  IMAD R0, R0, UR4, R3 ;  /* 0x0000000400007c24 */ /* 0x002fc4000f8e0203 */
[----:B--2---:R-:W-:-:S05]  /*0070*/  IMAD R3, R5, R4, RZ ;  /* 0x0000000405037224 */ /* 0x004fca00078e02ff */
[----:B------:R-:W-:-:S13]  /*0080*/  ISETP.GE.AND P0, PT, R0, R3, PT ;  /* 0x000000030000720c */ /* 0x000fda0003f06270 */
[----:B------:R-:W-:Y:S05]  /*0090*/  @P0 EXIT ;  /* 0x000000000000094d */ /* 0x000fea0003800000 */
[----:B------:R-:W0:Y:S01]  /*00a0*/  LDC.64 R2, c[0x0][0x3c0] ;  /* 0x0000f000ff027b82 */ /* 0x000e220000000a00 */
[----:B------:R-:W0:Y:S02]  /*00b0*/  LDCU.64 UR6, c[0x0][0x358] ;  /* 0x00006b00ff0677ac */ /* 0x000e240008000a00 */
[----:B0-----:R-:W2:Y:S01]  /*00c0*/  LDG.E.64 R28, desc[UR6][R2.64] ;  /* 0x00000006021c7981 */ /* 0x001ea2000c1e1b00 */
[----:B------:R-:W-:Y:S02]  /*00d0*/  IABS R9, R5 ;  /* 0x0000000500097213 */ /* 0x000fe40000000000 */
[----:B------:R-:W-:Y:S02]  /*00e0*/  CS2R R20, SRZ ;  /* 0x0000000000147805 */ /* 0x000fe4000001ff00 */
[----:B------:R-:W0:Y:S08]  /*00f0*/  I2F.RP R4, R9 ;  /* 0x0000000900047306 */ /* 0x000e300000209400 */
[----:B0-----:R-:W0:Y:S02]  /*0100*/  MUFU.RCP R4, R4 ;  /* 0x0000000400047308 */ /* 0x001e240000001000 */
[----:B0-----:R-:W-:-:S06]  /*0110*/  VIADD R6, R4, 0xffffffe ;  /* 0x0ffffffe04067836 */ /* 0x001fcc0000000000 */
[----:B------:R0:W1:Y:S02]  /*0120*/  F2I.FTZ.U32.TRUNC.NTZ R7, R6 ;  /* 0x0000000600077305 */ /* 0x000064000021f000 */
[----:B0-----:R-:W-:Y:S02]  /*0130*/  IMAD.MOV.U32 R6, RZ, RZ, RZ ;  /* 0x000000ffff067224 */ /* 0x001fe400078e00ff */
[----:B-1----:R-:W-:-:S04]  /*0140*/  IMAD.MOV R8, RZ, RZ, -R7 ;  /* 0x000000ffff087224 */ /* 0x002fc800078e0a07 */
[----:B------:R-:W-:Y:S01]  /*0150*/  IMAD R11, R8, R9, RZ ;  /* 0x00000009080b7224 */ /* 0x000fe200078e02ff */
[----:B------:R-:W-:-:S03]  /*0160*/  IABS R8, R0 ;  /* 0x0000000000087213 */ /* 0x000fc60000000000 */
[----:B------:R-:W-:-:S06]  /*0170*/  IMAD.HI.U32 R7, R7, R11, R6 ;  /* 0x0000000b07077227 */ /* 0x000fcc00078e0006 */
[----:B------:R-:W-:-:S04]  /*0180*/  IMAD.HI.U32 R7, R7, R8, RZ ;  /* 0x0000000807077227 */ /* 0x000fc800078e00ff */
[----:B------:R-:W-:-:S04]  /*0190*/  IMAD.MOV R4, RZ, RZ, -R7 ;  /* 0x000000ffff047224 */ /* 0x000fc800078e0a07 */
[----:B------:R-:W-:-:S05]  /*01a0*/  IMAD R4, R9, R4, R8 ;  /* 0x0000000409047224 */ /* 0x000fca00078e0208 */
[----:B------:R-:W-:-:S13]  /*01b0*/  ISETP.GT.U32.AND P1, PT, R9, R4, PT ;  /* 0x000000040900720c */ /* 0x000fda0003f24070 */
[----:B------:R-:W-:Y:S02]  /*01c0*/  @!P1 IMAD.IADD R4, R4, 0x1, -R9 ;  /* 0x0000000104049824 */ /* 0x000fe400078e0a09 */
[----:B------:R-:W-:Y:S01]  /*01d0*/  @!P1 VIADD R7, R7, 0x1 ;  /* 0x0000000107079836 */ /* 0x000fe20000000000 */
[----:B------:R-:W-:Y:S02]  /*01e0*/  ISETP.NE.AND P1, PT, R5, RZ, PT ;  /* 0x000000ff0500720c */ /* 0x000fe40003f25270 */
[----:B------:R-:W-:Y:S02]  /*01f0*/  ISETP.GE.U32.AND P0, PT, R4, R9, PT ;  /* 0x000000090400720c */ /* 0x000fe40003f06070 */
[----:B------:R-:W-:-:S04]  /*0200*/  LOP3.LUT R4, R0, R5, RZ, 0x3c, !PT ;  /* 0x0000000500047212 */ /* 0x000fc800078e3cff */
[----:B------:R-:W-:-:S07]  /*0210*/  ISETP.GE.AND P2, PT, R4, RZ, PT ;  /* 0x000000ff0400720c */ /* 0x000fce0003f46270 */
[----:B------:R-:W-:-:S06]  /*0220*/  @P0 VIADD R7, R7, 0x1 ;  /* 0x0000000107070836 */ /* 0x000fcc0000000000 */
[----:B------:R-:W-:Y:S01]  /*0230*/  @!P2 IMAD.MOV R7, RZ, RZ, -R7 ;  /* 0x000000ffff07a224 */ /* 0x000fe200078e0a07 */
[----:B------:R-:W-:-:S05]  /*0240*/  @!P1 LOP3.LUT R7, RZ, R5, RZ, 0x33, !PT ;  /* 0x00000005ff079212 */ /* 0x000fca00078e33ff */
[----:B------:R-:W-:Y:S02]  /*0250*/  IMAD.MOV R4, RZ, RZ, -R7 ;  /* 0x000000ffff047224 */ /* 0x000fe400078e0a07 */
[----:B------:R-:W-:Y:S02]  /*0260*/  VIADD R26, R7, 0x1 ;  /* 0x00000001071a7836 */ /* 0x000fe40000000000 */
[----:B------:R-:W-:-:S04]  /*0270*/  IMAD R5, R5, R4, R0 ;  /* 0x0000000405057224 */ /* 0x000fc800078e0200 */
[----:B------:R-:W-:Y:S01]  /*0280*/  VIADD R5, R5, 0x1 ;  /* 0x0000000105057836 */ /* 0x000fe20000000000 */
[----:B------:R-:W0:Y:S08]  /*0290*/  I2F.F64 R26, R26 ;  /* 0x0000001a001a7312 */ /* 0x000e300000201c00 */
[----:B------:R1:W3:Y:S01]  /*02a0*/  I2F.F64 R24, R5 ;  /* 0x0000000500187312 */ /* 0x0002e20000201c00 */
[----:B--2---:R-:W-:-:S14]  /*02b0*/  DSETP.GE.AND P0, PT, R28, RZ, PT ;  /* 0x000000ff1c00722a */ /* 0x004fdc0003f06000 */
[----:B01-3--:R-:W-:Y:S05]  /*02c0*/  @!P0 BRA `(.L_x_103) ;  /* 0x0000000400348947 */ /* 0x00bfea0003800000 */
[----:B------:R-:W2:Y:S02]  /*02d0*/  LDG.E.64 R22, desc[UR6][R2.64+0x8] ;  /* 0x0000080602167981 */ /* 0x000ea4000c1e1b00 */
[----:B--2---:R-:W-:-:S14]  /*02e0*/  DSETP.GE.AND P0, PT, R22, RZ, PT ;  /* 0x000000ff1600722a */ /* 0x004fdc0003f06000 */
[----:B------:R-:W-:Y:S05]  /*02f0*/  @!P0 BRA `(.L_x_103) ;  /* 0x0000000400288947 */ /* 0x000fea0003800000 */
[----:B------:R-:W2:Y:S04]  /*0300*/  LDG.E.64 R12, desc[UR6][R2.64+0x20] ;  /* 0x00002006020c7981 */ /* 0x000ea8000c1e1b00 */
[----:B------:R-:W3:Y:S01]  /*0310*/  LDG.E.64 R4, desc[UR6][R2.64+0x10] ;  /* 0x0000100602047981 */ /* 0x000ee2000c1e1b00 */
[----:B------:R-:W-:-:S03]  /*0320*/  IMAD.MOV.U32 R6, RZ, RZ, 0x1 ;  /* 0x00000001ff067424 */ /* 0x000fc600078e00ff */
        /* <DEDUP_REMOVED lines=13> */
[----:B0-----:R-:W-:-:S10]  /*0400*/  DFMA R2, R6, R8, R4 ;  /* 0x000000080602722b */ /* 0x001fd40000000004 */
[----:B------:R-:W-:-:S05]  /*0410*/  FFMA R4, RZ, R13, R3 ;  /* 0x0000000dff047223 */ /* 0x000fca0000000003 */
[----:B------:R-:W-:-:S13]  /*0420*/  FSETP.GT.AND P0, PT, |R4|, 1.469367938527859385e-39, PT ;  /* 0x001000000400780b */ /* 0x000fda0003f04200 */
[----:B------:R-:W-:Y:S05]  /*0430*/  @P0 BRA P1, `(.L_x_105) ;  /* 0x0000000000100947 */ /* 0x000fea0000800000 */
[----:B------:R-:W-:-:S07]  /*0440*/  MOV R4, 0x460 ;  /* 0x0000046000047802 */ /* 0x000fce0000000f00 */
[----:B-----5:R-:W-:Y:S05]  /*0450*/  CALL.REL.NOINC `($__internal_3_$__cuda_sm20_div_rn_f64_full) ;  /* 0x0000002000607944 */ /* 0x020fea0003c00000 */
[----:B------:R-:W-:Y:S02]  /*0460*/  IMAD.MOV.U32 R2, RZ, RZ, R32 ;  /* 0x000000ffff027224 */ /* 0x000fe400078e0020 */
[----:B------:R-:W-:-:S07]  /*0470*/  IMAD.MOV.U32 R3, RZ, RZ, R33 ;  /* 0x000000ffff037224 */ /* 0x000fce00078e0021 */
.L_x_105:
[----:B------:R-:W-:Y:S05]  /*0480*/  BSYNC.RECONVERGENT B0 ;  /* 0x0000000000007941 */ /* 0x000fea0003800200 */
.L_x_104:
[----:B-----5:R-:W0:Y:S01]  /*0490*/  MUFU.RCP64H R5, R31 ;  /* 0x0000001f00057308 */ /* 0x020e220000001800 */
[----:B------:R-:W-:Y:S01]  /*04a0*/  IMAD.MOV.U32 R4, RZ, RZ, 0x1 ;  /* 0x00000001ff047424 */ /* 0x000fe200078e00ff */
        /* <DEDUP_REMOVED lines=16> */
[----:B------:R-:W-:-:S07]  /*05b0*/  IMAD.MOV.U32 R13, RZ, RZ, R31 ;  /* 0x000000ffff0d7224 */ /* 0x000fce00078e001f */
[----:B------:R-:W-:Y:S05]  /*05c0*/  CALL.REL.NOINC `($__internal_3_$__cuda_sm20_div_rn_f64_full) ;  /* 0x0000002000047944 */ /* 0x000fea0003c00000 */
[----:B------:R-:W-:Y:S02]  /*05d0*/  IMAD.MOV.U32 R4, RZ, RZ, R32 ;  /* 0x000000ffff047224 */ /* 0x000fe400078e0020 */
[----:B------:R-:W-:-:S07]  /*05e0*/  IMAD.MOV.U32 R5, RZ, RZ, R33 ;  /* 0x000000ffff057224 */ /* 0x000fce00078e0021 */
.L_x_107:
[----:B------:R-:W-:Y:S05]  /*05f0*/  BSYNC.RECONVERGENT B0 ;  /* 0x0000000000007941 */ /* 0x000fea0003800200 */
.L_x_106:
[----:B------:R-:W0:Y:S01]  /*0600*/  F2I.F64.TRUNC R8, R22 ;  /* 0x0000001600087311 */ /* 0x000e22000030d100 */
[----:B------:R-:W-:Y:S01]  /*0610*/  CS2R R20, SRZ ;  /* 0x0000000000147805 */ /* 0x000fe2000001ff00 */
[----:B------:R-:W-:Y:S01]  /*0620*/  IMAD.MOV.U32 R6, RZ, RZ, 0x0 ;  /* 0x00000000ff067424 */ /* 0x000fe200078e00ff */
[----:B------:R-:W-:Y:S01]  /*0630*/  UMOV UR4, URZ ;  /* 0x000000ff00047c82 */ /* 0x000fe20008000000 */
[----:B------:R-:W-:Y:S02]  /*0640*/  IMAD.MOV.U32 R7, RZ, RZ, 0x3ff00000 ;  /* 0x3ff00000ff077424 */ /* 0x000fe400078e00ff */
[----:B0-----:R-:W-:-:S07]  /*0650*/  VIADD R17, R8, 0x1 ;  /* 0x0000000108117836 */ /* 0x001fce0000000000 */
.L_x_109:
[----:B------:R-:W-:Y:S02]  /*0660*/  IMAD.MOV.U32 R16, RZ, RZ, RZ ;  /* 0x000000ffff107224 */ /* 0x000fe400078e00ff */
[----:B------:R-:W-:Y:S02]  /*0670*/  IMAD.MOV.U32 R8, RZ, RZ, 0x0 ;  /* 0x00000000ff087424 */ /* 0x000fe400078e00ff */
[----:B------:R-:W-:-:S07]  /*0680*/  IMAD.MOV.U32 R9, RZ, RZ, 0x3ff00000 ;  /* 0x3ff00000ff097424 */ /* 0x000fce00078e00ff */
.L_x_108:
        /* <DEDUP_REMOVED lines=17> */
.L_x_103:
[----:B------:R-:W0:Y:S02]  /*07a0*/  LDC.64 R8, c[0x0][0x3b8] ;  /* 0x0000ee00ff087b82 */ /* 0x000e240000000a00 */
[----:B0-----:R-:W2:Y:S04]  /*07b0*/  LDG.E.64 R22, desc[UR6][R8.64] ;  /* 0x0000000608167981 */ /* 0x001ea8000c1e1b00 */
[----:B------:R-:W3:Y:S04]  /*07c0*/  LDG.E.64 R2, desc[UR6][R8.64+0x18] ;  /* 0x0000180608027981 */ /* 0x000ee8000c1e1b00 */
[----:B------:R-:W4:Y:S01]  /*07d0*/  LDG.E.64 R14, desc[UR6][R8.64+0x10] ;  /* 0x00001006080e7981 */ /* 0x000f22000c1e1b00 */
        /* <DEDUP_REMOVED lines=25> */
[----:B------:R-:W-:-:S07]  /*0970*/  MOV R4, 0x990 ;  /* 0x0000099000047802 */ /* 0x000fce0000000f00 */
[----:B-----5:R-:W-:Y:S05]  /*0980*/  CALL.REL.NOINC `($__internal_3_$__cuda_sm20_div_rn_f64_full) ;  /* 0x0000001c00147944 */ /* 0x020fea0003c00000 */
[----:B------:R-:W-:Y:S02]  /*0990*/  IMAD.MOV.U32 R2, RZ, RZ, R32 ;  /* 0x000000ffff027224 */ /* 0x000fe400078e0020 */
[----:B------:R-:W-:-:S07]  /*09a0*/  IMAD.MOV.U32 R3, RZ, RZ, R33 ;  /* 0x000000ffff037224 */ /* 0x000fce00078e0021 */
.L_x_112:
[----:B------:R-:W-:Y:S05]  /*09b0*/  BSYNC.RECONVERGENT B0 ;  /* 0x0000000000007941 */ /* 0x000fea0003800200 */
.L_x_111:
        /* <DEDUP_REMOVED lines=20> */
[----:B------:R-:W-:Y:S05]  /*0b00*/  CALL.REL.NOINC `($__internal_3_$__cuda_sm20_div_rn_f64_full) ;  /* 0x0000001800b47944 */ /* 0x000fea0003c00000 */
[----:B------:R-:W-:Y:S02]  /*0b10*/  IMAD.MOV.U32 R4, RZ, RZ, R32 ;  /* 0x000000ffff047224 */ /* 0x000fe400078e0020 */
[----:B------:R-:W-:-:S07]  /*0b20*/  IMAD.MOV.U32 R5, RZ, RZ, R33 ;  /* 0x000000ffff057224 */ /* 0x000fce00078e0021 */
.L_x_114:
[----:B------:R-:W-:Y:S05]  /*0b30*/  BSYNC.RECONVERGENT B0 ;  /* 0x0000000000007941 */ /* 0x000fea0003800200 */
.L_x_113:
[----:B------:R-:W0:Y:S01]  /*0b40*/  F2I.F64.TRUNC R10, R28 ;  /* 0x0000001c000a7311 */ /* 0x000e22000030d100 */
[----:B------:R-:W-:Y:S01]  /*0b50*/  CS2R R6, SRZ ;  /* 0x0000000000067805 */ /* 0x000fe2000001ff00 */
[----:B------:R-:W-:Y:S01]  /*0b60*/  IMAD.MOV.U32 R8, RZ, RZ, 0x0 ;  /* 0x00000000ff087424 */ /* 0x000fe200078e00ff */
[----:B------:R-:W-:Y:S01]  /*0b70*/  UMOV UR4, URZ ;  /* 0x000000ff00047c82 */ /* 0x000fe20008000000 */
[----:B------:R-:W-:Y:S02]  /*0b80*/  IMAD.MOV.U32 R9, RZ, RZ, 0x3ff00000 ;  /* 0x3ff00000ff097424 */ /* 0x000fe400078e00ff */
[----:B0-----:R-:W-:-:S07]  /*0b90*/  VIADD R19, R10, 0x1 ;  /* 0x000000010a137836 */ /* 0x001fce0000000000 */
.L_x_116:
[----:B------:R-:W-:Y:S02]  /*0ba0*/  IMAD.MOV.U32 R18, RZ, RZ, RZ ;  /* 0x000000ffff127224 */ /* 0x000fe400078e00ff */
[----:B------:R-:W-:Y:S02]  /*0bb0*/  IMAD.MOV.U32 R10, RZ, RZ, 0x0 ;  /* 0x00000000ff0a7424 */ /* 0x000fe400078e00ff */
[----:B------:R-:W-:-:S07]  /*0bc0*/  IMAD.MOV.U32 R11, RZ, RZ, 0x3ff00000 ;  /* 0x3ff00000ff0b7424 */ /* 0x000fce00078e00ff */
.L_x_115:
        /* <DEDUP_REMOVED lines=17> */
.L_x_110:
[----:B------:R-:W-:Y:S01]  /*0ce0*/  DADD R6, R6, R20 ;  /* 0x0000000006067229 */ /* 0x000fe20000000014 */
[----:B------:R-:W-:Y:S09]  /*0cf0*/  BSSY.RECONVERGENT B0, `(.L_x_117) ;  /* 0x0000073000007945 */ /* 0x000ff20003800200 */
[----:B------:R-:W-:-:S04]  /*0d00*/  LOP3.LUT R3, R7, 0x7fffffff, RZ, 0xc0, !PT ;  /* 0x7fffffff07037812 */ /* 0x000fc800078ec0ff */
[----:B------:R-:W-:-:S04]  /*0d10*/  VIMNMX.U32 R2, PT, PT, R3, 0x401921fb, !PT ;  /* 0x401921fb03027848 */ /* 0x000fc80007fe0000 */
[----:B------:R-:W-:Y:S01]  /*0d20*/  ISETP.GE.U32.AND P0, PT, R2, 0x7ff00000, PT ;  /* 0x7ff000000200780c */ /* 0x000fe20003f06070 */
[----:B------:R-:W-:-:S12]  /*0d30*/  IMAD.MOV.U32 R2, RZ, RZ, R6 ;  /* 0x000000ffff027224 */ /* 0x000fd800078e0006 */
[----:B------:R-:W-:Y:S05]  /*0d40*/  @!P0 BRA `(.L_x_118) ;  /* 0x0000000000208947 */ /* 0x000fea0003800000 */
[----:B------:R-:W-:-:S14]  /*0d50*/  DSETP.NAN.AND P0, PT, R2, R2, PT ;  /* 0x000000020200722a */ /* 0x000fdc0003f08000 */
[----:B------:R-:W-:Y:S01]  /*0d60*/  @P0 IMAD.MOV.U32 R4, RZ, RZ, 0x54442d18 ;  /* 0x54442d18ff040424 */ /* 0x000fe200078e00ff */
[----:B------:R-:W-:Y:S01]  /*0d70*/  @!P0 DSETP.NEU.AND P1, PT, R2, +INF , PT ;  /* 0x7ff000000200842a */ /* 0x000fe20003f2d000 */
[----:B------:R-:W-:-:S06]  /*0d80*/  @P0 IMAD.MOV.U32 R5, RZ, RZ, 0x401921fb ;  /* 0x401921fbff050424 */ /* 0x000fcc00078e00ff */
[----:B------:R-:W-:-:S06]  /*0d90*/  @P0 DADD R4, R6, R4 ;  /* 0x0000000006040229 */ /* 0x000fcc0000000004 */
[----:B------:R-:W-:Y:S02]  /*0da0*/  @!P0 FSEL R4, R6, RZ, P1 ;  /* 0x000000ff06048208 */ /* 0x000fe40000800000 */
[----:B------:R-:W-:Y:S01]  /*0db0*/  @!P0 FSEL R5, R7, -QNAN , P1 ;  /* 0xfff8000007058808 */ /* 0x000fe20000800000 */
[----:B------:R-:W-:Y:S06]  /*0dc0*/  BRA `(.L_x_119) ;  /* 0x0000000400947947 */ /* 0x000fec0003800000 */
.L_x_118:
        /* <DEDUP_REMOVED lines=19> */
[----:B------:R-:W-:Y:S02]  /*0f00*/  IMAD.MOV.U32 R5, RZ, RZ, R2 ;  /* 0x000000ffff057224 */ /* 0x000fe400078e0002 */
[----:B------:R-:W-:-:S10]  /*0f10*/  IMAD.MOV.U32 R2, RZ, RZ, R10 ;  /* 0x000000ffff027224 */ /* 0x000fd400078e000a */
[----:B------:R-:W-:Y:S05]  /*0f20*/  @!P0 BRA `(.L_x_121) ;  /* 0x00000000003c8947 */ /* 0x000fea0003800000 */
[----:B------:R-:W-:Y:S01]  /*0f30*/  BSSY.RECONVERGENT B2, `(.L_x_121) ;  /* 0x000000e000027945 */ /* 0x000fe20003800200 */
[----:B------:R-:W-:Y:S02]  /*0f40*/  IMAD.MOV R3, RZ, RZ, -R4 ;  /* 0x000000ffff037224 */ /* 0x000fe400078e0a04 */
[----:B------:R-:W-:-:S07]  /*0f50*/  IMAD.MOV.U32 R2, RZ, RZ, R10 ;  /* 0x000000ffff027224 */ /* 0x000fce00078e000a */
.L_x_122:
[----:B------:R-:W-:Y:S01]  /*0f60*/  VIADD R3, R3, 0x1 ;  /* 0x0000000103037836 */ /* 0x000fe20000000000 */
[----:B------:R-:W-:Y:S01]  /*0f70*/  IADD3 R8, P0, PT, R5, -0x54442d18, RZ ;  /* 0xabbbd2e805087810 */ /* 0x000fe20007f1e0ff */
[----:B------:R-:W-:-:S03]  /*0f80*/  VIADD R2, R2, 0xffffffff ;  /* 0xffffffff02027836 */ /* 0x000fc60000000000 */
[----:B------:R-:W-:Y:S02]  /*0f90*/  ISETP.NE.AND P1, PT, R3, RZ, PT ;  /* 0x000000ff0300720c */ /* 0x000fe40003f25270 */
        /* <DEDUP_REMOVED lines=8> */
.L_x_121:
[----:B------:R-:W-:Y:S05]  /*1020*/  BSYNC.RECONVERGENT B1 ;  /* 0x0000000000017941 */ /* 0x000fea0003800200 */
.L_x_120:
[----:B------:R-:W-:Y:S01]  /*1030*/  IMAD.IADD R3, R10, 0x1, -R11 ;  /* 0x000000010a037824 */ /* 0x000fe200078e0a0b */
[----:B------:R-:W-:Y:S04]  /*1040*/  BSSY.RECONVERGENT B1, `(.L_x_123) ;  /* 0x0000025000017945 */ /* 0x000fe80003800200 */
[----:B------:R-:W-:-:S13]  /*1050*/  ISETP.GE.U32.AND P0, PT, R3, 0x3, PT ;  /* 0x000000030300780c */ /* 0x000fda0003f06070 */
[----:B------:R-:W-:Y:S05]  /*1060*/  @!P0 BRA `(.L_x_124) ;  /* 0x0000000000888947 */ /* 0x000fea0003800000 */
[----:B------:R-:W-:Y:S01]  /*1070*/  BSSY.RECONVERGENT B2, `(.L_x_125) ;  /* 0x0000020000027945 */ /* 0x000fe20003800200 */
.L_x_126:
        /* <DEDUP_REMOVED lines=32> */
.L_x_125:
[----:B------:R-:W-:-:S07]  /*1280*/  IMAD.MOV.U32 R8, RZ, RZ, R3 ;  /* 0x000000ffff087224 */ /* 0x000fce00078e0003 */
.L_x_124:
[----:B------:R-:W-:Y:S05]  /*1290*/  BSYNC.RECONVERGENT B1 ;  /* 0x0000000000017941 */ /* 0x000fea0003800200 */
.L_x_123:
        /* <DEDUP_REMOVED lines=21> */
.L_x_128:
[----:B------:R-:W-:Y:S05]  /*13f0*/  BSYNC.RECONVERGENT B1 ;  /* 0x0000000000017941 */ /* 0x000fea0003800200 */
.L_x_127:
[----:B------:R-:W-:Y:S01]  /*1400*/  LOP3.LUT R5, R11, 0x80000000, R7, 0xb8, !PT ;  /* 0x800000000b057812 */ /* 0x000fe200078eb807 */
[----:B------:R-:W-:-:S07]  /*1410*/  IMAD.MOV.U32 R4, RZ, RZ, R9 ;  /* 0x000000ffff047224 */ /* 0x000fce00078e0009 */
.L_x_119:
[----:B------:R-:W-:Y:S05]  /*1420*/  BSYNC.RECONVERGENT B0 ;  /* 0x0000000000007941 */ /* 0x000fea0003800200 */
.L_x_117:
[----:B------:R-:W-:Y:S01]  /*1430*/  UMOV UR4, 0x54442d18 ;  /* 0x54442d1800047882 */ /* 0x000fe20000000000 */
[----:B------:R-:W-:Y:S01]  /*1440*/  UMOV UR5, 0x401921fb ;  /* 0x401921fb00057882 */ /* 0x000fe20000000000 */
[----:B------:R-:W-:Y:S01]  /*1450*/  BSSY.RECONVERGENT B0, `(.L_x_129) ;  /* 0x000006e000007945 */ /* 0x000fe20003800200 */
[----:B------:R-:W-:-:S10]  /*1460*/  DADD R2, R4, UR4 ;  /* 0x0000000404027e29 */ /* 0x000fd40008000000 */
[----:B------:R-:W-:-:S04]  /*1470*/  LOP3.LUT R5, R3, 0x7fffffff, RZ, 0xc0, !PT ;  /* 0x7fffffff03057812 */ /* 0x000fc800078ec0ff */
[----:B------:R-:W-:-:S04]  /*1480*/  VIMNMX.U32 R4, PT, PT, R5, 0x401921fb, !PT ;  /* 0x401921fb05047848 */ /* 0x000fc80007fe0000 */
[----:B------:R-:W-:Y:S01]  /*1490*/  ISETP.GE.U32.AND P0, PT, R4, 0x7ff00000, PT ;  /* 0x7ff000000400780c */ /* 0x000fe20003f06070 */
[----:B------:R-:W-:-:S12]  /*14a0*/  IMAD.MOV.U32 R4, RZ, RZ, R2 ;  /* 0x000000ffff047224 */ /* 0x000fd800078e0002 */
[----:B------:R-:W-:Y:S05]  /*14b0*/  @!P0 BRA `(.L_x_130) ;  /* 0x0000000000188947 */ /* 0x000fea0003800000 */
[----:B------:R-:W-:-:S14]  /*14c0*/  DSETP.NAN.AND P0, PT, R4, R4, PT ;  /* 0x000000040400722a */ /* 0x000fdc0003f08000 */
[----:B------:R-:W-:Y:S02]  /*14d0*/  @!P0 DSETP.NEU.AND P1, PT, R4, +INF , PT ;  /* 0x7ff000000400842a */ /* 0x000fe40003f2d000 */
[----:B------:R-:W-:-:S06]  /*14e0*/  @P0 DADD R12, R2, UR4 ;  /* 0x00000004020c0e29 */ /* 0x000fcc0008000000 */
[----:B------:R-:W-:Y:S02]  /*14f0*/  @!P0 FSEL R12, R2, RZ, P1 ;  /* 0x000000ff020c8208 */ /* 0x000fe40000800000 */
[----:B------:R-:W-:Y:S01]  /*1500*/  @!P0 FSEL R13, R3, -QNAN , P1 ;  /* 0xfff80000030d8808 */ /* 0x000fe20000800000 */
[----:B------:R-:W-:Y:S06]  /*1510*/  BRA `(.L_x_131) ;  /* 0x0000000400847947 */ /* 0x000fec0003800000 */
.L_x_130:
[----:B------:R-:W-:Y:S01]  /*1520*/  DSETP.GE.AND P0, PT, R4, UR4, PT ;  /* 0x0000000404007e2a */ /* 0x000fe2000bf06000 */
[----:B------:R-:W-:Y:S02]  /*1530*/  IMAD.MOV.U32 R12, RZ, RZ, R2 ;  /* 0x000000ffff0c7224 */ /* 0x000fe400078e0002 */
[----:B------:R-:W-:-:S11]  /*1540*/  IMAD.MOV.U32 R13, RZ, RZ, R3 ;  /* 0x000000ffff0d7224 */ /* 0x000fd600078e0003 */
        /* <DEDUP_REMOVED lines=20> */
.L_x_134:
        /* <DEDUP_REMOVED lines=12> */
.L_x_133:
[----:B------:R-:W-:Y:S05]  /*1750*/  BSYNC.RECONVERGENT B1 ;  /* 0x0000000000017941 */ /* 0x000fea0003800200 */
.L_x_132:
[----:B------:R-:W-:Y:S01]  /*1760*/  IMAD.IADD R5, R10, 0x1, -R11 ;  /* 0x000000010a057824 */ /* 0x000fe200078e0a0b */
[----:B------:R-:W-:Y:S04]  /*1770*/  BSSY.RECONVERGENT B1, `(.L_x_135) ;  /* 0x0000025000017945 */ /* 0x000fe80003800200 */
[----:B------:R-:W-:-:S13]  /*1780*/  ISETP.GE.U32.AND P0, PT, R5, 0x3, PT ;  /* 0x000000030500780c */ /* 0x000fda0003f06070 */
[----:B------:R-:W-:Y:S05]  /*1790*/  @!P0 BRA `(.L_x_136) ;  /* 0x0000000000888947 */ /* 0x000fea0003800000 */
[----:B------:R-:W-:Y:S01]  /*17a0*/  BSSY.RECONVERGENT B2, `(.L_x_137) ;  /* 0x0000020000027945 */ /* 0x000fe20003800200 */
.L_x_138:
        /* <DEDUP_REMOVED lines=32> */
.L_x_137:
[----:B------:R-:W-:-:S07]  /*19b0*/  IMAD.MOV.U32 R8, RZ, RZ, R5 ;  /* 0x000000ffff087224 */ /* 0x000fce00078e0005 */
.L_x_136:
[----:B------:R-:W-:Y:S05]  /*19c0*/  BSYNC.RECONVERGENT B1 ;  /* 0x0000000000017941 */ /* 0x000fea0003800200 */
.L_x_135:
        /* <DEDUP_REMOVED lines=20> */
.L_x_140:
[----:B------:R-:W-:Y:S05]  /*1b10*/  BSYNC.RECONVERGENT B1 ;  /* 0x0000000000017941 */ /* 0x000fea0003800200 */
.L_x_139:
[----:B------:R-:W-:-:S07]  /*1b20*/  LOP3.LUT R13, R13, 0x80000000, R3, 0xb8, !PT ;  /* 0x800000000d0d7812 */ /* 0x000fce00078eb803 */
.L_x_131:
[----:B------:R-:W-:Y:S05]  /*1b30*/  BSYNC.RECONVERGENT B0 ;  /* 0x0000000000007941 */ /* 0x000fea0003800200 */
.L_x_129:
[----:B------:R-:W0:Y:S02]  /*1b40*/  LDC.64 R8, c[0x0][0x380] ;  /* 0x0000e000ff087b82 */ /* 0x000e240000000a00 */
[----:B0-----:R-:W-:-:S05]  /*1b50*/  IMAD.WIDE R8, R0, 0x8, R8 ;  /* 0x0000000800087825 */ /* 0x001fca00078e0208 */
[----:B------:R0:W5:Y:S01]  /*1b60*/  LDG.E.64 R6, desc[UR6][R8.64] ;  /* 0x0000000608067981 */ /* 0x000162000c1e1b00 */
[----:B------:R-:W1:Y:S01]  /*1b70*/  F2F.F32.F64 R5, R12 ;  /* 0x0000000c00057310 */ /* 0x000e620000301000 */
[----:B------:R-:W-:Y:S01]  /*1b80*/  BSSY.RECONVERGENT B0, `(.L_x_141) ;  /* 0x0000042000007945 */ /* 0x000fe20003800200 */
[C---:B-1----:R-:W-:Y:S01]  /*1b90*/  FMUL R0, R5.reuse, 0.63661974668502807617 ;  /* 0x3f22f98305007820 */ /* 0x042fe20000400000 */
[----:B------:R-:W-:-:S05]  /*1ba0*/  FSETP.GE.AND P0, PT, |R5|, 105615, PT ;  /* 0x47ce47800500780b */ /* 0x000fca0003f06200 */
[----:B------:R-:W1:Y:S02]  /*1bb0*/  F2I.NTZ R0, R0 ;  /* 0x0000000000007305 */ /* 0x000e640000203100 */
[----:B-1----:R-:W-:Y:S01]  /*1bc0*/  I2FP.F32.S32 R2, R0 ;  /* 0x0000000000027245 */ /* 0x002fe20000201400 */
[----:B------:R-:W-:-:S04]  /*1bd0*/  IMAD.MOV.U32 R14, RZ, RZ, R0 ;  /* 0x000000ffff0e7224 */ /* 0x000fc800078e0000 */
[----:B------:R-:W-:-:S04]  /*1be0*/  FFMA R3, R2, -1.5707962512969970703, R5 ;  /* 0xbfc90fda02037823 */ /* 0x000fc80000000005 */
[----:B------:R-:W-:-:S04]  /*1bf0*/  FFMA R3, R2, -7.5497894158615963534e-08, R3 ;  /* 0xb3a2216802037823 */ /* 0x000fc80000000003 */
[----:B------:R-:W-:-:S04]  /*1c00*/  FFMA R11, R2, -5.3903029534742383927e-15, R3 ;  /* 0xa7c234c5020b7823 */ /* 0x000fc80000000003 */
[----:B------:R-:W-:Y:S01]  /*1c10*/  IMAD.MOV.U32 R2, RZ, RZ, R11 ;  /* 0x000000ffff027224 */ /* 0x000fe200078e000b */
[----:B0-----:R-:W-:Y:S06]  /*1c20*/  @!P0 BRA `(.L_x_142) ;  /* 0x0000000000dc8947 */ /* 0x001fec0003800000 */
[----:B------:R-:W-:-:S13]  /*1c30*/  FSETP.NEU.AND P0, PT, |R5|, +INF , PT ;  /* 0x7f8000000500780b */ /* 0x000fda0003f0d200 */
[----:B------:R-:W-:Y:S01]  /*1c40*/  @!P0 FMUL R2, RZ, R5 ;  /* 0x00000005ff028220 */ /* 0x000fe20000400000 */
[----:B------:R-:W-:Y:S01]  /*1c50*/  @!P0 IMAD.MOV.U32 R0, RZ, RZ, RZ ;  /* 0x000000ffff008224 */ /* 0x000fe200078e00ff */
        /* <DEDUP_REMOVED lines=8> */
.L_x_143:
        /* <DEDUP_REMOVED lines=44> */
.L_x_142:
[----:B------:R-:W-:Y:S05]  /*1fa0*/  BSYNC.RECONVERGENT B0 ;  /* 0x0000000000007941 */ /* 0x000fea0003800200 */
.L_x_141:
[----:B------:R-:W-:Y:S01]  /*1fb0*/  LOP3.LUT R10, R0, 0x1, RZ, 0xc0, !PT ;  /* 0x00000001000a7812 */ /* 0x000fe200078ec0ff */
[----:B------:R-:W-:Y:S02]  /*1fc0*/  IMAD.MOV.U32 R15, RZ, RZ, 0x37cbac00 ;  /* 0x37cbac00ff0f7424 */ /* 0x000fe400078e00ff */
[----:B------:R-:W-:Y:S01]  /*1fd0*/  FMUL R3, R2, R2 ;  /* 0x0000000202037220 */ /* 0x000fe20000400000 */
[----:B------:R-:W-:Y:S01]  /*1fe0*/  VIADD R0, R0, 0x1 ;  /* 0x0000000100007836 */ /* 0x000fe20000000000 */
[----:B------:R-:W-:Y:S01]  /*1ff0*/  ISETP.NE.U32.AND P0, PT, R10, 0x1, PT ;  /* 0x000000010a00780c */ /* 0x000fe20003f05070 */
[----:B------:R-:W-:Y:S02]  /*2000*/  IMAD.MOV.U32 R10, RZ, RZ, 0x3c0885e4 ;  /* 0x3c0885e4ff0a7424 */ /* 0x000fe400078e00ff */
[----:B------:R-:W-:Y:S01]  /*2010*/  FFMA R4, R3, R15, -0.0013887860113754868507 ;  /* 0xbab607ed03047423 */ /* 0x000fe2000000000f */
[----:B------:R-:W-:Y:S01]  /*2020*/  IMAD.MOV.U32 R17, RZ, RZ, 0x3e2aaaa8 ;  /* 0x3e2aaaa8ff117424 */ /* 0x000fe200078e00ff */
[----:B------:R-:W-:Y:S01]  /*2030*/  LOP3.LUT P1, RZ, R0, 0x2, RZ, 0xc0, !PT ;  /* 0x0000000200ff7812 */ /* 0x000fe2000782c0ff */
[----:B------:R-:W-:Y:S01]  /*2040*/  BSSY.RECONVERGENT B0, `(.L_x_144) ;  /* 0x0000043000007945 */ /* 0x000fe20003800200 */
[----:B------:R-:W-:-:S02]  /*2050*/  FSEL R10, R10, 0.041666727513074874878, !P0 ;  /* 0x3d2aaabb0a0a7808 */ /* 0x000fc40004000000 */
[----:B------:R-:W-:Y:S02]  /*2060*/  FSEL R4, R4, -0.00019574658654164522886, P0 ;  /* 0xb94d415304047808 */ /* 0x000fe40000000000 */
[----:B------:R-:W-:Y:S02]  /*2070*/  FSEL R0, R2, 1, !P0 ;  /* 0x3f80000002007808 */ /* 0x000fe40004000000 */
[----:B------:R-:W-:Y:S01]  /*2080*/  FSEL R17, -R17, -0.4999999701976776123, !P0 ;  /* 0xbeffffff11117808 */ /* 0x000fe20004000100 */
[----:B------:R-:W-:Y:S01]  /*2090*/  FFMA R4, R3, R4, R10 ;  /* 0x0000000403047223 */ /* 0x000fe2000000000a */
        /* <DEDUP_REMOVED lines=17> */
.L_x_146:
        /* <DEDUP_REMOVED lines=38> */
[----:B------:R-:W-:-:S05]  /*2410*/  LEA.HI R14, R2, R3, RZ, 0x1 ;  /* 0x00000003020e7211 */ /* 0x000fca00078f08ff */
[----:B------:R-:W-:-:S04]  /*2420*/  IMAD.MOV R0, RZ, RZ, -R14 ;  /* 0x000000ffff007224 */ /* 0x000fc800078e0a0e */
[----:B------:R-:W-:Y:S01]  /*2430*/  @!P1 IMAD.MOV.U32 R14, RZ, RZ, R0 ;  /* 0x000000ffff0e9224 */ /* 0x000fe200078e0000 */
[----:B-1----:R-:W-:-:S10]  /*2440*/  DMUL R18, R12, UR4 ;  /* 0x000000040c127c28 */ /* 0x002fd40008000000 */
[----:B------:R-:W1:Y:S02]  /*2450*/  F2F.F32.F64 R18, R18 ;  /* 0x0000001200127310 */ /* 0x000e640000301000 */
[----:B01----:R-:W-:-:S07]  /*2460*/  FSEL R11, -R18, R18, !P0 ;  /* 0x00000012120b7208 */ /* 0x003fce0004000100 */
.L_x_145:
[----:B------:R-:W-:Y:S05]  /*2470*/  BSYNC.RECONVERGENT B0 ;  /* 0x0000000000007941 */ /* 0x000fea0003800200 */
.L_x_144:
[----:B------:R-:W-:Y:S01]  /*2480*/  FMUL R2, R11, R11 ;  /* 0x0000000b0b027220 */ /* 0x000fe20000400000 */
[C---:B------:R-:W-:Y:S01]  /*2490*/  LOP3.LUT R0, R14.reuse, 0x1, RZ, 0xc0, !PT ;  /* 0x000000010e007812 */ /* 0x040fe200078ec0ff */
[----:B------:R-:W-:Y:S01]  /*24a0*/  IMAD.MOV.U32 R3, RZ, RZ, 0x3d2aaabb ;  /* 0x3d2aaabbff037424 */ /* 0x000fe200078e00ff */
[----:B------:R-:W-:Y:S01]  /*24b0*/  LOP3.LUT P1, RZ, R14, 0x2, RZ, 0xc0, !PT ;  /* 0x000000020eff7812 */ /* 0x000fe2000782c0ff */
[----:B------:R-:W-:Y:S01]  /*24c0*/  FFMA R15, R2, R15, -0.0013887860113754868507 ;  /* 0xbab607ed020f7423 */ /* 0x000fe2000000000f */
[----:B------:R-:W-:Y:S01]  /*24d0*/  ISETP.NE.U32.AND P0, PT, R0, 0x1, PT ;  /* 0x000000010000780c */ /* 0x000fe20003f05070 */
[----:B------:R-:W-:-:S03]  /*24e0*/  IMAD.MOV.U32 R4, RZ, RZ, 0x3effffff ;  /* 0x3effffffff047424 */ /* 0x000fc600078e00ff */
[----:B------:R-:W-:Y:S02]  /*24f0*/  FSEL R15, R15, -0.00019574658654164522886, !P0 ;  /* 0xb94d41530f0f7808 */ /* 0x000fe40004000000 */
[----:B------:R-:W-:Y:S02]  /*2500*/  FSEL R3, R3, 0.0083327032625675201416, !P0 ;  /* 0x3c0885e403037808 */ /* 0x000fe40004000000 */
[----:B------:R-:W-:Y:S02]  /*2510*/  FSEL R0, R11, 1, P0 ;  /* 0x3f8000000b007808 */ /* 0x000fe40000000000 */
[----:B------:R-:W-:Y:S01]  /*2520*/  FSEL R4, -R4, -0.16666662693023681641, !P0 ;  /* 0xbe2aaaa804047808 */ /* 0x000fe20004000100 */
[C---:B------:R-:W-:Y:S02]  /*2530*/  FFMA R15, R2.reuse, R15, R3 ;  /* 0x0000000f020f7223 */ /* 0x040fe40000000003 */
[C---:B------:R-:W-:Y:S02]  /*2540*/  FFMA R3, R2.reuse, R0, RZ ;  /* 0x0000000002037223 */ /* 0x040fe400000000ff */
[----:B------:R-:W-:-:S04]  /*2550*/  FFMA R4, R2, R15, R4 ;  /* 0x0000000f02047223 */ /* 0x000fc80000000004 */
[----:B------:R-:W-:-:S04]  /*2560*/  FFMA R0, R3, R4, R0 ;  /* 0x0000000403007223 */ /* 0x000fc80000000000 */
[----:B------:R-:W-:-:S04]  /*2570*/  @P1 FADD R0, RZ, -R0 ;  /* 0x80000000ff001221 */ /* 0x000fc80000000000 */
[-C--:B-----5:R-:W-:Y:S01]  /*2580*/  FMUL R3, R7, R0.reuse ;  /* 0x0000000007037220 */ /* 0x0a0fe20000400000 */
[----:B------:R-:W-:-:S03]  /*2590*/  FMUL R0, R6, R0 ;  /* 0x0000000006007220 */ /* 0x000fc60000400000 */
[-C--:B------:R-:W-:Y:S01]  /*25a0*/  FFMA R6, R6, R16.reuse, R3 ;  /* 0x0000001006067223 */ /* 0x080fe20000000003 */
[----:B------:R-:W-:-:S05]  /*25b0*/  FFMA R7, R7, R16, -R0 ;  /* 0x0000001007077223 */ /* 0x000fca0000000800 */
[----:B------:R-:W-:Y:S01]  /*25c0*/  STG.E.64 desc[UR6][R8.64], R6 ;  /* 0x0000000608007986 */ /* 0x000fe2000c101b06 */
[----:B------:R-:W-:Y:S05]  /*25d0*/  EXIT ;  /* 0x000000000000794d */ /* 0x000fea0003800000 */
        .weak           $__internal_3_$__cuda_sm20_div_rn_f64_full
        .type           $__internal_3_$__cuda_sm20_div_rn_f64_full,@function
        .size           $__internal_3_$__cuda_sm20_div_rn_f64_full,(.L_x_156 - $__internal_3_$__cuda_sm20_div_rn_f64_full)
$__internal_3_$__cuda_sm20_div_rn_f64_full:
[C---:B------:R-:W-:Y:S01]  /*25e0*/  FSETP.GEU.AND P0, PT, |R13|.reuse, 1.469367938527859385e-39, PT ;  /* 0x001000000d00780b */ /* 0x040fe20003f0e200 */
[----:B------:R-:W-:Y:S01]  /*25f0*/  IMAD.MOV.U32 R16, RZ, RZ, 0x1 ;  /* 0x00000001ff107424 */ /* 0x000fe200078e00ff */
[----:B------:R-:W-:Y:S01]  /*2600*/  LOP3.LUT R10, R13, 0x800fffff, RZ, 0xc0, !PT ;  /* 0x800fffff0d0a7812 */ /* 0x000fe200078ec0ff */
[----:B------:R-:W-:Y:S01]  /*2610*/  BSSY.RECONVERGENT B1, `(.L_x_147) ;  /* 0x0000054000017945 */ /* 0x000fe20003800200 */
[C---:B------:R-:W-:Y:S02]  /*2620*/  FSETP.GEU.AND P2, PT, |R15|.reuse, 1.469367938527859385e-39, PT ;  /* 0x001000000f00780b */ /* 0x040fe40003f4e200 */
[----:B------:R-:W-:Y:S01]  /*2630*/  LOP3.LUT R11, R10, 0x3ff00000, RZ, 0xfc, !PT ;  /* 0x3ff000000a0b7812 */ /* 0x000fe200078efcff */
[----:B------:R-:W-:Y:S01]  /*2640*/  IMAD.MOV.U32 R10, RZ, RZ, R12 ;  /* 0x000000ffff0a7224 */ /* 0x000fe200078e000c */
[----:B------:R-:W-:Y:S02]  /*2650*/  LOP3.LUT R5, R15, 0x7ff00000, RZ, 0xc0, !PT ;  /* 0x7ff000000f057812 */ /* 0x000fe400078ec0ff */
[----:B------:R-:W-:-:S03]  /*2660*/  LOP3.LUT R8, R13, 0x7ff00000, RZ, 0xc0, !PT ;  /* 0x7ff000000d087812 */ /* 0x000fc600078ec0ff */
[----:B------:R-:W-:Y:S01]  /*2670*/  @!P0 DMUL R10, R12, 8.98846567431157953865e+307 ;  /* 0x7fe000000c0a8828 */ /* 0x000fe20000000000 */
[----:B------:R-:W-:-:S03]  /*2680*/  ISETP.GE.U32.AND P1, PT, R5, R8, PT ;  /* 0x000000080500720c */ /* 0x000fc60003f26070 */
[----:B------:R-:W-:Y:S01]  /*2690*/  @!P2 LOP3.LUT R6, R13, 0x7ff00000, RZ, 0xc0, !PT ;  /* 0x7ff000000d06a812 */ /* 0x000fe200078ec0ff */
[----:B------:R-:W-:Y:S01]  /*26a0*/  @!P2 IMAD.MOV.U32 R34, RZ, RZ, RZ ;  /* 0x000000ffff22a224 */ /* 0x000fe200078e00ff */
[----:B------:R-:W0:Y:S02]  /*26b0*/  MUFU.RCP64H R17, R11 ;  /* 0x0000000b00117308 */ /* 0x000e240000001800 */
[----:B------:R-:W-:Y:S01]  /*26c0*/  @!P2 ISETP.GE.U32.AND P3, PT, R5, R6, PT ;  /* 0x000000060500a20c */ /* 0x000fe20003f66070 */
[----:B------:R-:W-:Y:S01]  /*26d0*/  IMAD.MOV.U32 R6, RZ, RZ, 0x1ca00000 ;  /* 0x1ca00000ff067424 */ /* 0x000fe200078e00ff */
[----:B------:R-:W-:-:S04]  /*26e0*/  @!P0 LOP3.LUT R8, R11, 0x7ff00000, RZ, 0xc0, !PT ;  /* 0x7ff000000b088812 */ /* 0x000fc800078ec0ff */
[----:B------:R-:W-:-:S04]  /*26f0*/  @!P2 SEL R7, R6, 0x63400000, !P3 ;  /* 0x634000000607a807 */ /* 0x000fc80005800000 */
[----:B------:R-:W-:-:S04]  /*2700*/  @!P2 LOP3.LUT R7, R7, 0x80000000, R15, 0xf8, !PT ;  /* 0x800000000707a812 */ /* 0x000fc800078ef80f */
[----:B------:R-:W-:Y:S01]  /*2710*/  @!P2 LOP3.LUT R35, R7, 0x100000, RZ, 0xfc, !PT ;  /* 0x001000000723a812 */ /* 0x000fe200078efcff */
[----:B0-----:R-:W-:Y:S01]  /*2720*/  DFMA R32, R16, -R10, 1 ;  /* 0x3ff000001020742b */ /* 0x001fe2000000080a */
[----:B------:R-:W-:-:S07]  /*2730*/  IMAD.MOV.U32 R7, RZ, RZ, R5 ;  /* 0x000000ffff077224 */ /* 0x000fce00078e0005 */
[----:B------:R-:W-:-:S08]  /*2740*/  DFMA R32, R32, R32, R32 ;  /* 0x000000202020722b */ /* 0x000fd00000000020 */
[----:B------:R-:W-:Y:S01]  /*2750*/  DFMA R32, R16, R32, R16 ;  /* 0x000000201020722b */ /* 0x000fe20000000010 */
[----:B------:R-:W-:Y:S01]  /*2760*/  SEL R17, R6, 0x63400000, !P1 ;  /* 0x6340000006117807 */ /* 0x000fe20004800000 */
[----:B------:R-:W-:-:S03]  /*2770*/  IMAD.MOV.U32 R16, RZ, RZ, R14 ;  /* 0x000000ffff107224 */ /* 0x000fc600078e000e */
[----:B------:R-:W-:-:S03]  /*2780*/  LOP3.LUT R17, R17, 0x800fffff, R15, 0xf8, !PT ;  /* 0x800fffff11117812 */ /* 0x000fc600078ef80f */
[----:B------:R-:W-:-:S03]  /*2790*/  DFMA R18, R32, -R10, 1 ;  /* 0x3ff000002012742b */ /* 0x000fc6000000080a */
[----:B------:R-:W-:-:S05]  /*27a0*/  @!P2 DFMA R16, R16, 2, -R34 ;  /* 0x400000001010a82b */ /* 0x000fca0000000822 */
[----:B------:R-:W-:-:S05]  /*27b0*/  DFMA R32, R32, R18, R32 ;  /* 0x000000122020722b */ /* 0x000fca0000000020 */
[----:B------:R-:W-:-:S03]  /*27c0*/  @!P2 LOP3.LUT R7, R17, 0x7ff00000, RZ, 0xc0, !PT ;  /* 0x7ff000001107a812 */ /* 0x000fc600078ec0ff */
[----:B------:R-:W-:Y:S02]  /*27d0*/  DMUL R18, R32, R16 ;  /* 0x0000001020127228 */ /* 0x000fe40000000000 */
[----:B------:R-:W-:-:S05]  /*27e0*/  VIADD R9, R7, 0xffffffff ;  /* 0xffffffff07097836 */ /* 0x000fca0000000000 */
[----:B------:R-:W-:Y:S01]  /*27f0*/  ISETP.GT.U32.AND P0, PT, R9, 0x7feffffe, PT ;  /* 0x7feffffe0900780c */ /* 0x000fe20003f04070 */
[----:B------:R-:W-:Y:S01]  /*2800*/  VIADD R9, R8, 0xffffffff ;  /* 0xffffffff08097836 */ /* 0x000fe20000000000 */
[----:B------:R-:W-:-:S04]  /*2810*/  DFMA R34, R18, -R10, R16 ;  /* 0x8000000a1222722b */ /* 0x000fc80000000010 */
[----:B------:R-:W-:-:S04]  /*2820*/  ISETP.GT.U32.OR P0, PT, R9, 0x7feffffe, P0 ;  /* 0x7feffffe0900780c */ /* 0x000fc80000704470 */
[----:B------:R-:W-:-:S09]  /*2830*/  DFMA R18, R32, R34, R18 ;  /* 0x000000222012722b */ /* 0x000fd20000000012 */
[----:B------:R-:W-:Y:S05]  /*2840*/  @P0 BRA `(.L_x_148) ;  /* 0x00000000006c0947 */ /* 0x000fea0003800000 */
[----:B------:R-:W-:-:S04]  /*2850*/  LOP3.LUT R8, R13, 0x7ff00000, RZ, 0xc0, !PT ;  /* 0x7ff000000d087812 */ /* 0x000fc800078ec0ff */
[CC--:B------:R-:W-:Y:S02]  /*2860*/  VIADDMNMX R7, R5.reuse, -R8.reuse, 0xb9600000, !PT ;  /* 0xb960000005077446 */ /* 0x0c0fe40007800908 */
[----:B------:R-:W-:Y:S01]  /*2870*/  ISETP.GE.U32.AND P0, PT, R5, R8, PT ;  /* 0x000000080500720c */ /* 0x000fe20003f06070 */
[----:B------:R-:W-:Y:S01]  /*2880*/  IMAD.MOV.U32 R8, RZ, RZ, RZ ;  /* 0x000000ffff087224 */ /* 0x000fe200078e00ff */
[----:B------:R-:W-:Y:S02]  /*2890*/  VIMNMX R7, PT, PT, R7, 0x46a00000, PT ;  /* 0x46a0000007077848 */ /* 0x000fe40003fe0100 */
[----:B------:R-:W-:-:S05]  /*28a0*/  SEL R6, R6, 0x63400000, !P0 ;  /* 0x6340000006067807 */ /* 0x000fca0004000000 */
[----:B------:R-:W-:-:S04]  /*28b0*/  IMAD.IADD R6, R7, 0x1, -R6 ;  /* 0x0000000107067824 */ /* 0x000fc800078e0a06 */
        /* <DEDUP_REMOVED lines=11> */
[----:B------:R-:W-:Y:S01]  /*2970*/  DMUL.RP R10, R18, R10 ;  /* 0x0000000a120a7228 */ /* 0x000fe20000008000 */
[----:B------:R-:W-:Y:S01]  /*2980*/  IMAD.MOV.U32 R8, RZ, RZ, RZ ;  /* 0x000000ffff087224 */ /* 0x000fe200078e00ff */
[----:B------:R-:W-:-:S05]  /*2990*/  IADD3 R5, PT, PT, -R6, -0x43300000, RZ ;  /* 0xbcd0000006057810 */ /* 0x000fca0007ffe1ff */
[----:B------:R-:W-:-:S03]  /*29a0*/  DFMA R8, R32, -R8, R18 ;  /* 0x800000082008722b */ /* 0x000fc60000000012 */
[----:B------:R-:W-:-:S07]  /*29b0*/  LOP3.LUT R13, R11, R13, RZ, 0x3c, !PT ;  /* 0x0000000d0b0d7212 */ /* 0x000fce00078e3cff */
[----:B------:R-:W-:-:S04]  /*29c0*/  FSETP.NEU.AND P0, PT, |R9|, R5, PT ;  /* 0x000000050900720b */ /* 0x000fc80003f0d200 */
[----:B------:R-:W-:Y:S02]  /*29d0*/  FSEL R32, R10, R32, !P0 ;  /* 0x000000200a207208 */ /* 0x000fe40004000000 */
[----:B------:R-:W-:Y:S01]  /*29e0*/  FSEL R33, R13, R33, !P0 ;  /* 0x000000210d217208 */ /* 0x000fe20004000000 */
[----:B------:R-:W-:Y:S06]  /*29f0*/  BRA `(.L_x_149) ;  /* 0x0000000000547947 */ /* 0x000fec0003800000 */
.L_x_148:
        /* <DEDUP_REMOVED lines=12> */
[----:B------:R-:W-:Y:S02]  /*2ac0*/  @!P0 IMAD.MOV.U32 R32, RZ, RZ, RZ ;  /* 0x000000ffff208224 */ /* 0x000fe400078e00ff */
[----:B------:R-:W-:Y:S02]  /*2ad0*/  @P0 IMAD.MOV.U32 R32, RZ, RZ, RZ ;  /* 0x000000ffff200224 */ /* 0x000fe400078e00ff */
[----:B------:R-:W-:Y:S01]  /*2ae0*/  @P0 IMAD.MOV.U32 R33, RZ, RZ, R5 ;  /* 0x000000ffff210224 */ /* 0x000fe200078e0005 */
[----:B------:R-:W-:Y:S06]  /*2af0*/  BRA `(.L_x_149) ;  /* 0x0000000000147947 */ /* 0x000fec0003800000 */
.L_x_151:
[----:B------:R-:W-:Y:S01]  /*2b00*/  LOP3.LUT R33, R13, 0x80000, RZ, 0xfc, !PT ;  /* 0x000800000d217812 */ /* 0x000fe200078efcff */
[----:B------:R-:W-:Y:S01]  /*2b10*/  IMAD.MOV.U32 R32, RZ, RZ, R12 ;  /* 0x000000ffff207224 */ /* 0x000fe200078e000c */
[----:B------:R-:W-:Y:S06]  /*2b20*/  BRA `(.L_x_149) ;  /* 0x0000000000087947 */ /* 0x000fec0003800000 */
.L_x_150:
[----:B------:R-:W-:Y:S01]  /*2b30*/  LOP3.LUT R33, R15, 0x80000, RZ, 0xfc, !PT ;  /* 0x000800000f217812 */ /* 0x000fe200078efcff */
[----:B------:R-:W-:-:S07]  /*2b40*/  IMAD.MOV.U32 R32, RZ, RZ, R14 ;  /* 0x000000ffff207224 */ /* 0x000fce00078e000e */
.L_x_149:
[----:B------:R-:W-:Y:S05]  /*2b50*/  BSYNC.RECONVERGENT B1 ;  /* 0x0000000000017941 */ /* 0x000fea0003800200 */
.L_x_147:
[----:B------:R-:W-:-:S04]  /*2b60*/  IMAD.MOV.U32 R5, RZ, RZ, 0x0 ;  /* 0x00000000ff057424 */ /* 0x000fc800078e00ff */
[----:B------:R-:W-:Y:S05]  /*2b70*/  RET.REL.NODEC R4 `(_Z13removeCarrier9InputData) ;  /* 0xffffffd404207950 */ /* 0x000fea0003c3ffff */
.L_x_152:
        /* <DEDUP_REMOVED lines=16> */
.L_x_156:


//--------------------- .nv.global.init           --------------------------
	.section	.nv.global.init,"aw",@progbits
	.align	4
.nv.global.init:
	.type		__cudart_i2opi_f,@object
	.size		__cudart_i2opi_f,(.L_2 - __cudart_i2opi_f)
__cudart_i2opi_f:
        /*0000*/ 	.byte	0x41, 0x90, 0x43, 0x3c, 0x99, 0x95, 0x62, 0xdb, 0xc0, 0xdd, 0x34, 0xf5, 0xd1, 0x57, 0x27, 0xfc
        /*0010*/ 	.byte	0x29, 0x15, 0x44, 0x4e, 0x6e, 0x83, 0xf9, 0xa2
.L_2:


//--------------------- .nv.shared.reserved.0     --------------------------
	.section	.nv.shared.reserved.0,"aw",@nobits
	.weak		__nv_reservedSMEM_offset_0_alias
	.size		__nv_reservedSMEM_offset_0_alias, 0, 64
	.other		__nv_reservedSMEM_offset_0_alias,@"STO_CUDA_RESERVED_SHARED STV_DEFAULT"
__nv_reservedSMEM_offset_0_alias:
	.zero		0
	.zero		64


//--------------------- .nv.constant0._Z9GPUResamp9InputData --------------------------
	.section	.nv.constant0._Z9GPUResamp9InputData,"a",@progbits
	.sectionflags	@""
	.align	4
.nv.constant0._Z9GPUResamp9InputData:
	.zero		976


//--------------------- .nv.constant0._Z13removeCarrier9InputData --------------------------
	.section	.nv.constant0._Z13removeCarrier9InputData,"a",@progbits
	.sectionflags	@""
	.align	4
.nv.constant0._Z13removeCarrier9InputData:
	.zero		976


//--------------------- SYMBOLS --------------------------

	.type		.nv.reservedSmem.offset0,@object
	.size		.nv.reservedSmem.offset0,0x4
